	.target	sm_90a

	.elftype	@"ET_EXEC"


//--------------------- .note.nv.tkinfo           --------------------------
	.section	.note.nv.tkinfo,"",@"SHT_NOTE"
	.sectionflags	@"SHF_NOTE_NV_TKINFO"
	.tkinfo
        /*0018*/ 	.word	0x00000002
        /*0030*/ 	.string	""
        /*0030*/ 	.string	"ptxas"
        /*0030*/ 	.string	"Cuda compilation tools, release 13.0, V13.0.88"
        /*0030*/ 	.string	"Build cuda_13.0.r13.0/compiler.36424714_0"
        /*0030*/ 	.string	"-arch sm_90a -m 64 "



//--------------------- .note.nv.cuinfo           --------------------------
	.section	.note.nv.cuinfo,"",@"SHT_NOTE"
	.sectionflags	@"SHF_NOTE_NV_CUINFO"
        /*0018*/ 	.short	0x0002
        /*001a*/ 	.short	0x005a
        /*001c*/ 	.short	0x0082
	.zero		2


//--------------------- .nv.info                  --------------------------
	.section	.nv.info,"",@"SHT_CUDA_INFO"
	.align	4


	//----- nvinfo : EIATTR_REGCOUNT
	.align		4
        /*0000*/ 	.byte	0x04, 0x2f
        /*0002*/ 	.short	(.L_15 - .L_14)
	.align		4
.L_14:
        /*0004*/ 	.word	index@(_ZN7cutlass13device_kernelINS_4gemm6kernel13GemmUniversalIN4cute5tupleIJiiiiEEENS1_10collective13CollectiveMmaINS1_34MainloopSm90TmaGmmaWarpSpecializedILi9ENS5_IJNS4_1CILi1EEESB_SB_EEENS1_35KernelTmaWarpSpecializedCooperativeEEENS5_IJNSA_ILi128EEENSA_ILi64EEESG_EEENS_6half_tENS5_IJlSB_lEEESI_SJ_NS4_8TiledMMAINS4_8MMA_AtomIJNS4_4SM904GMMA25MMA_64x64x16_F32F16F16_SSILNSN_5MajorE0ELSP_0ELNSN_7ScaleInE1ELSQ_1EEEEEENS4_6LayoutINS5_IJNSA_ILi2EEESB_SB_EEENS5_IJSB_NSA_ILi0EEESW_EEEEENS5_IJNS4_10UnderscoreESZ_SZ_EEEEENS4_13SM90_TMA_LOADENS4_14ComposedLayoutINS4_7SwizzleILi3ELi4ELi3EEENS4_18smem_ptr_flag_bitsILi16EEENST_INS5_IJNSA_ILi8EEESG_EEENS5_IJSG_SB_EEEEEEEvNS4_8identityES12_S1C_vS1D_EENS_8epilogue10collective6detail29Sm90TmaWarpSpecializedAdapterINS1G_15DefaultEpilogueISI_SJ_SJ_NS1F_6thread17LinearCombinationISI_Li1EffLNS1K_9ScaleType4KindE0ELNS_15FloatRoundStyleE2ESI_EENS1_15EpilogueDefaultEEEEEvvEEEEvNT_6ParamsE)
        /*0008*/ 	.word	0x000000a8


	//----- nvinfo : EIATTR_FRAME_SIZE
	.align		4
.L_15:
        /*000c*/ 	.byte	0x04, 0x11
        /*000e*/ 	.short	(.L_17 - .L_16)
	.align		4
.L_16:
        /*0010*/ 	.word	index@(_ZN7cutlass13device_kernelINS_4gemm6kernel13GemmUniversalIN4cute5tupleIJiiiiEEENS1_10collective13CollectiveMmaINS1_34MainloopSm90TmaGmmaWarpSpecializedILi9ENS5_IJNS4_1CILi1EEESB_SB_EEENS1_35KernelTmaWarpSpecializedCooperativeEEENS5_IJNSA_ILi128EEENSA_ILi64EEESG_EEENS_6half_tENS5_IJlSB_lEEESI_SJ_NS4_8TiledMMAINS4_8MMA_AtomIJNS4_4SM904GMMA25MMA_64x64x16_F32F16F16_SSILNSN_5MajorE0ELSP_0ELNSN_7ScaleInE1ELSQ_1EEEEEENS4_6LayoutINS5_IJNSA_ILi2EEESB_SB_EEENS5_IJSB_NSA_ILi0EEESW_EEEEENS5_IJNS4_10UnderscoreESZ_SZ_EEEEENS4_13SM90_TMA_LOADENS4_14ComposedLayoutINS4_7SwizzleILi3ELi4ELi3EEENS4_18smem_ptr_flag_bitsILi16EEENST_INS5_IJNSA_ILi8EEESG_EEENS5_IJSG_SB_EEEEEEEvNS4_8identityES12_S1C_vS1D_EENS_8epilogue10collective6detail29Sm90TmaWarpSpecializedAdapterINS1G_15DefaultEpilogueISI_SJ_SJ_NS1F_6thread17LinearCombinationISI_Li1EffLNS1K_9ScaleType4KindE0ELNS_15FloatRoundStyleE2ESI_EENS1_15EpilogueDefaultEEEEEvvEEEEvNT_6ParamsE)
        /*0014*/ 	.word	0x00000000


	//----- nvinfo : EIATTR_MIN_STACK_SIZE
	.align		4
.L_17:
        /*0018*/ 	.byte	0x04, 0x12
        /*001a*/ 	.short	(.L_19 - .L_18)
	.align		4
.L_18:
        /*001c*/ 	.word	index@(_ZN7cutlass13device_kernelINS_4gemm6kernel13GemmUniversalIN4cute5tupleIJiiiiEEENS1_10collective13CollectiveMmaINS1_34MainloopSm90TmaGmmaWarpSpecializedILi9ENS5_IJNS4_1CILi1EEESB_SB_EEENS1_35KernelTmaWarpSpecializedCooperativeEEENS5_IJNSA_ILi128EEENSA_ILi64EEESG_EEENS_6half_tENS5_IJlSB_lEEESI_SJ_NS4_8TiledMMAINS4_8MMA_AtomIJNS4_4SM904GMMA25MMA_64x64x16_F32F16F16_SSILNSN_5MajorE0ELSP_0ELNSN_7ScaleInE1ELSQ_1EEEEEENS4_6LayoutINS5_IJNSA_ILi2EEESB_SB_EEENS5_IJSB_NSA_ILi0EEESW_EEEEENS5_IJNS4_10UnderscoreESZ_SZ_EEEEENS4_13SM90_TMA_LOADENS4_14ComposedLayoutINS4_7SwizzleILi3ELi4ELi3EEENS4_18smem_ptr_flag_bitsILi16EEENST_INS5_IJNSA_ILi8EEESG_EEENS5_IJSG_SB_EEEEEEEvNS4_8identityES12_S1C_vS1D_EENS_8epilogue10collective6detail29Sm90TmaWarpSpecializedAdapterINS1G_15DefaultEpilogueISI_SJ_SJ_NS1F_6thread17LinearCombinationISI_Li1EffLNS1K_9ScaleType4KindE0ELNS_15FloatRoundStyleE2ESI_EENS1_15EpilogueDefaultEEEEEvvEEEEvNT_6ParamsE)
        /*0020*/ 	.word	0x00000000
.L_19:


//--------------------- .nv.compat                --------------------------
	.section	.nv.compat,"",@"SHT_CUDA_COMPAT_INFO"
	.align	4
        /*0000*/ 	.byte	0x02, 0x09, 0x01, 0x00, 0x02, 0x02, 0x04, 0x00, 0x02, 0x05, 0x05, 0x00, 0x03, 0x07, 0x01, 0x01
        /*0010*/ 	.byte	0x02, 0x03, 0x01, 0x00, 0x02, 0x06, 0x01, 0x00, 0x04, 0x0b, 0x08, 0x00, 0x00, 0x00, 0x00, 0x00
        /*0020*/ 	.byte	0x00, 0x00, 0x00, 0x00


//--------------------- .nv.info._ZN7cutlass13device_kernelINS_4gemm6kernel13GemmUniversalIN4cute5tupleIJiiiiEEENS1_10collective13CollectiveMmaINS1_34MainloopSm90TmaGmmaWarpSpecializedILi9ENS5_IJNS4_1CILi1EEESB_SB_EEENS1_35KernelTmaWarpSpecializedCooperativeEEENS5_IJNSA_ILi128EEENSA_ILi64EEESG_EEENS_6half_tENS5_IJlSB_lEEESI_SJ_NS4_8TiledMMAINS4_8MMA_AtomIJNS4_4SM904GMMA25MMA_64x64x16_F32F16F16_SSILNSN_5MajorE0ELSP_0ELNSN_7ScaleInE1ELSQ_1EEEEEENS4_6LayoutINS5_IJNSA_ILi2EEESB_SB_EEENS5_IJSB_NSA_ILi0EEESW_EEEEENS5_IJNS4_10UnderscoreESZ_SZ_EEEEENS4_13SM90_TMA_LOADENS4_14ComposedLayoutINS4_7SwizzleILi3ELi4ELi3EEENS4_18smem_ptr_flag_bitsILi16EEENST_INS5_IJNSA_ILi8EEESG_EEENS5_IJSG_SB_EEEEEEEvNS4_8identityES12_S1C_vS1D_EENS_8epilogue10collective6detail29Sm90TmaWarpSpecializedAdapterINS1G_15DefaultEpilogueISI_SJ_SJ_NS1F_6thread17LinearCombinationISI_Li1EffLNS1K_9ScaleType4KindE0ELNS_15FloatRoundStyleE2ESI_EENS1_15EpilogueDefaultEEEEEvvEEEEvNT_6ParamsE --------------------------
	.section	.nv.info._ZN7cutlass13device_kernelINS_4gemm6kernel13GemmUniversalIN4cute5tupleIJiiiiEEENS1_10collective13CollectiveMmaINS1_34MainloopSm90TmaGmmaWarpSpecializedILi9ENS5_IJNS4_1CILi1EEESB_SB_EEENS1_35KernelTmaWarpSpecializedCooperativeEEENS5_IJNSA_ILi128EEENSA_ILi64EEESG_EEENS_6half_tENS5_IJlSB_lEEESI_SJ_NS4_8TiledMMAINS4_8MMA_AtomIJNS4_4SM904GMMA25MMA_64x64x16_F32F16F16_SSILNSN_5MajorE0ELSP_0ELNSN_7ScaleInE1ELSQ_1EEEEEENS4_6LayoutINS5_IJNSA_ILi2EEESB_SB_EEENS5_IJSB_NSA_ILi0EEESW_EEEEENS5_IJNS4_10UnderscoreESZ_SZ_EEEEENS4_13SM90_TMA_LOADENS4_14ComposedLayoutINS4_7SwizzleILi3ELi4ELi3EEENS4_18smem_ptr_flag_bitsILi16EEENST_INS5_IJNSA_ILi8EEESG_EEENS5_IJSG_SB_EEEEEEEvNS4_8identityES12_S1C_vS1D_EENS_8epilogue10collective6detail29Sm90TmaWarpSpecializedAdapterINS1G_15DefaultEpilogueISI_SJ_SJ_NS1F_6thread17LinearCombinationISI_Li1EffLNS1K_9ScaleType4KindE0ELNS_15FloatRoundStyleE2ESI_EENS1_15EpilogueDefaultEEEEEvvEEEEvNT_6ParamsE,"",@"SHT_CUDA_INFO"
	.sectionflags	@""
	.align	4


	//----- nvinfo : EIATTR_CUDA_API_VERSION
	.align		4
        /*0000*/ 	.byte	0x04, 0x37
        /*0002*/ 	.short	(.L_21 - .L_20)
.L_20:
        /*0004*/ 	.word	0x00000082


	//----- nvinfo : EIATTR_KPARAM_INFO
	.align		4
.L_21:
        /*0008*/ 	.byte	0x04, 0x17
        /*000a*/ 	.short	(.L_23 - .L_22)
.L_22:
        /*000c*/ 	.word	0x00000000
        /*0010*/ 	.short	0x0000
        /*0012*/ 	.short	0x0070
        /*0014*/ 	.byte	0x00, 0xf0, 0x01, 0x10


	//----- nvinfo : EIATTR_SPARSE_MMA_MASK
	.align		4
.L_23:
        /*0018*/ 	.byte	0x03, 0x50
        /*001a*/ 	.short	0x0000


	//----- nvinfo : EIATTR_MAXREG_COUNT
	.align		4
        /*001c*/ 	.byte	0x03, 0x1b
        /*001e*/ 	.short	0x00a8


	//----- nvinfo : EIATTR_NUM_BARRIERS
	.align		4
        /*0020*/ 	.byte	0x02, 0x4c
        /*0022*/ 	.byte	0x01
	.zero		1


	//----- nvinfo : EIATTR_EXTERNS
	.align		4
        /*0024*/ 	.byte	0x04, 0x0f
        /*0026*/ 	.short	(.L_25 - .L_24)


	//   ....[0]....
	.align		4
.L_24:
        /*0028*/ 	.word	index@(__assertfail)


	//----- nvinfo : EIATTR_MERCURY_ISA_VERSION
	.align		4
.L_25:
        /*002c*/ 	.byte	0x03, 0x5f
        /*002e*/ 	.short	0x0101


	//----- nvinfo : EIATTR_INT_WARP_WIDE_INSTR_OFFSETS
	.align		4
        /*0030*/ 	.byte	0x04, 0x31
        /*0032*/ 	.short	(.L_27 - .L_26)


	//   ....[0]....
.L_26:
        /*0034*/ 	.word	0x00000480


	//   ....[1]....
        /*0038*/ 	.word	0x000004b0


	//   ....[2]....
        /*003c*/ 	.word	0x00000590


	//----- nvinfo : EIATTR_COOP_GROUP_MASK_REGIDS
	.align		4
.L_27:
        /*0040*/ 	.byte	0x04, 0x29
        /*0042*/ 	.short	(.L_29 - .L_28)


	//   ....[0]....
.L_28:
        /*0044*/ 	.word	0xffffffff


	//   ....[1]....
        /*0048*/ 	.word	0xffffffff


	//   ....[2]....
        /*004c*/ 	.word	0xffffffff


	//   ....[3]....
        /*0050*/ 	.word	0xffffffff


	//   ....[4]....
        /*0054*/ 	.word	0xffffffff


	//----- nvinfo : EIATTR_COOP_GROUP_INSTR_OFFSETS
	.align		4
.L_29:
        /*0058*/ 	.byte	0x04, 0x28
        /*005a*/ 	.short	(.L_31 - .L_30)


	//   ....[0]....
.L_30:
        /*005c*/ 	.word	0x00000060


	//   ....[1]....
        /*0060*/ 	.word	0x00000070


	//   ....[2]....
        /*0064*/ 	.word	0x00000130


	//   ....[3]....
        /*0068*/ 	.word	0x00000390


	//   ....[4]....
        /*006c*/ 	.word	0x00001040


	//----- nvinfo : EIATTR_REG_RECONFIG
	.align		4
.L_31:
        /*0070*/ 	.byte	0x01, 0x54
	.zero		2


	//----- nvinfo : EIATTR_SYSCALL_OFFSETS
	.align		4
        /*0074*/ 	.byte	0x04, 0x46
        /*0076*/ 	.short	(.L_33 - .L_32)


	//   ....[0]....
.L_32:
        /*0078*/ 	.word	0x00001200


	//----- nvinfo : EIATTR_MBARRIER_INSTR_OFFSETS
	.align		4
.L_33:
        /*007c*/ 	.byte	0x04, 0x39
        /*007e*/ 	.short	(.L_35 - .L_34)


	//   ....[0]....
.L_34:
        /*0080*/ 	.word	0x00000250
        /*0084*/ 	.word	0x000000ff
        /*0088*/ 	.word	0x00000000
        /*008c*/ 	.short	0x0100
        /*008e*/ 	.byte	0x08
	.zero		1


	//   ....[1]....
        /*0090*/ 	.word	0x00000260
        /*0094*/ 	.word	0x000000ff
        /*0098*/ 	.word	0x00000048
        /*009c*/ 	.short	0x0100
        /*009e*/ 	.byte	0x08
	.zero		1


	//   ....[2]....
        /*00a0*/ 	.word	0x00000270
        /*00a4*/ 	.word	0x000000ff
        /*00a8*/ 	.word	0x00000008
        /*00ac*/ 	.short	0x0100
        /*00ae*/ 	.byte	0x08
	.zero		1


	//   ....[3]....
        /*00b0*/ 	.word	0x00000280
        /*00b4*/ 	.word	0x000000ff
        /*00b8*/ 	.word	0x00000050
        /*00bc*/ 	.short	0x0100
        /*00be*/ 	.byte	0x08
	.zero		1


	//   ....[4]....
        /*00c0*/ 	.word	0x00000290
        /*00c4*/ 	.word	0x000000ff
        /*00c8*/ 	.word	0x00000010
        /*00cc*/ 	.short	0x0100
        /*00ce*/ 	.byte	0x08
	.zero		1


	//   ....[5]....
        /*00d0*/ 	.word	0x000002a0
        /*00d4*/ 	.word	0x000000ff
        /*00d8*/ 	.word	0x00000058
        /*00dc*/ 	.short	0x0100
        /*00de*/ 	.byte	0x08
	.zero		1


	//   ....[6]....
        /*00e0*/ 	.word	0x000002b0
        /*00e4*/ 	.word	0x000000ff
        /*00e8*/ 	.word	0x00000018
        /*00ec*/ 	.short	0x0100
        /*00ee*/ 	.byte	0x08
	.zero		1


	//   ....[7]....
        /*00f0*/ 	.word	0x000002c0
        /*00f4*/ 	.word	0x000000ff
        /*00f8*/ 	.word	0x00000060
        /*00fc*/ 	.short	0x0100
        /*00fe*/ 	.byte	0x08
	.zero		1


	//   ....[8]....
        /*0100*/ 	.word	0x000002d0
        /*0104*/ 	.word	0x000000ff
        /*0108*/ 	.word	0x00000020
        /*010c*/ 	.short	0x0100
        /*010e*/ 	.byte	0x08
	.zero		1


	//   ....[9]....
        /*0110*/ 	.word	0x000002e0
        /*0114*/ 	.word	0x000000ff
        /*0118*/ 	.word	0x00000068
        /*011c*/ 	.short	0x0100
        /*011e*/ 	.byte	0x08
	.zero		1


	//   ....[10]....
        /*0120*/ 	.word	0x000002f0
        /*0124*/ 	.word	0x000000ff
        /*0128*/ 	.word	0x00000028
        /*012c*/ 	.short	0x0100
        /*012e*/ 	.byte	0x08
	.zero		1


	//   ....[11]....
        /*0130*/ 	.word	0x00000300
        /*0134*/ 	.word	0x000000ff
        /*0138*/ 	.word	0x00000070
        /*013c*/ 	.short	0x0100
        /*013e*/ 	.byte	0x08
	.zero		1


	//   ....[12]....
        /*0140*/ 	.word	0x00000310
        /*0144*/ 	.word	0x000000ff
        /*0148*/ 	.word	0x00000030
        /*014c*/ 	.short	0x0100
        /*014e*/ 	.byte	0x08
	.zero		1


	//   ....[13]....
        /*0150*/ 	.word	0x00000320
        /*0154*/ 	.word	0x000000ff
        /*0158*/ 	.word	0x00000078
        /*015c*/ 	.short	0x0100
        /*015e*/ 	.byte	0x08
	.zero		1


	//   ....[14]....
        /*0160*/ 	.word	0x00000330
        /*0164*/ 	.word	0x000000ff
        /*0168*/ 	.word	0x00000038
        /*016c*/ 	.short	0x0100
        /*016e*/ 	.byte	0x08
	.zero		1


	//   ....[15]....
        /*0170*/ 	.word	0x00000340
        /*0174*/ 	.word	0x000000ff
        /*0178*/ 	.word	0x00000080
        /*017c*/ 	.short	0x0100
        /*017e*/ 	.byte	0x08
	.zero		1


	//   ....[16]....
        /*0180*/ 	.word	0x00000350
        /*0184*/ 	.word	0x000000ff
        /*0188*/ 	.word	0x00000040
        /*018c*/ 	.short	0x0100
        /*018e*/ 	.byte	0x08
	.zero		1


	//   ....[17]....
        /*0190*/ 	.word	0x00000360
        /*0194*/ 	.word	0x000000ff
        /*0198*/ 	.word	0x00000088
        /*019c*/ 	.short	0x0100
        /*019e*/ 	.byte	0x08
	.zero		1


	//   ....[18]....
        /*01a0*/ 	.word	0x00000600
        /*01a4*/ 	.word	0x000000ff
        /*01a8*/ 	.word	0x000000a0
        /*01ac*/ 	.short	0x0100
        /*01ae*/ 	.byte	0x06
	.zero		1


	//   ....[19]....
        /*01b0*/ 	.word	0x00000660
        /*01b4*/ 	.word	0x000000ff
        /*01b8*/ 	.word	0x000000a8
        /*01bc*/ 	.short	0x0100
        /*01be*/ 	.byte	0x06
	.zero		1


	//   ....[20]....
        /*01c0*/ 	.word	0x00001280
        /*01c4*/ 	.word	0x00000003
        /*01c8*/ 	.word	0x00000000
        /*01cc*/ 	.short	0x010a
        /*01ce*/ 	.byte	0x3f
	.zero		1


	//   ....[21]....
        /*01d0*/ 	.word	0x000012c0
        /*01d4*/ 	.word	0x00000003
        /*01d8*/ 	.word	0x00000000
        /*01dc*/ 	.short	0x010a
        /*01de*/ 	.byte	0x3f
	.zero		1


	//   ....[22]....
        /*01e0*/ 	.word	0x00001660
        /*01e4*/ 	.word	0x000000ff
        /*01e8*/ 	.word	0x00000000
        /*01ec*/ 	.short	0x010a
        /*01ee*/ 	.byte	0x08
	.zero		1


	//   ....[23]....
        /*01f0*/ 	.word	0x000016a0
        /*01f4*/ 	.word	0x000000ff
        /*01f8*/ 	.word	0x00000000
        /*01fc*/ 	.short	0x010a
        /*01fe*/ 	.byte	0x08
	.zero		1


	//   ....[24]....
        /*0200*/ 	.word	0x00001900
        /*0204*/ 	.word	0x000000ff
        /*0208*/ 	.word	0x00000000
        /*020c*/ 	.short	0x0101
        /*020e*/ 	.byte	0x08
	.zero		1


	//   ....[25]....
        /*0210*/ 	.word	0x00001b00
        /*0214*/ 	.word	0x000000ff
        /*0218*/ 	.word	0x00000000
        /*021c*/ 	.short	0x0101
        /*021e*/ 	.byte	0x06
	.zero		1


	//   ....[26]....
        /*0220*/ 	.word	0x00005090
        /*0224*/ 	.word	0x0000000e
        /*0228*/ 	.word	0x00000048
        /*022c*/ 	.short	0x010a
        /*022e*/ 	.byte	0x3f
	.zero		1


	//   ....[27]....
        /*0230*/ 	.word	0x00005410
        /*0234*/ 	.word	0x00000006
        /*0238*/ 	.word	0x000000a8
        /*023c*/ 	.short	0x0101
        /*023e*/ 	.byte	0x3f
	.zero		1


	//   ....[28]....
        /*0240*/ 	.word	0x00005b40
        /*0244*/ 	.word	0x00000007
        /*0248*/ 	.word	0x00000000
        /*024c*/ 	.short	0x010a
        /*024e*/ 	.byte	0x3f
	.zero		1


	//   ....[29]....
        /*0250*/ 	.word	0x00005bc0
        /*0254*/ 	.word	0x00000009
        /*0258*/ 	.word	0x00000000
        /*025c*/ 	.short	0x010a
        /*025e*/ 	.byte	0x3f
	.zero		1


	//   ....[30]....
        /*0260*/ 	.word	0x00005c50
        /*0264*/ 	.word	0x00000006
        /*0268*/ 	.word	0x00000000
        /*026c*/ 	.short	0x010a
        /*026e*/ 	.byte	0x3f
	.zero		1


	//   ....[31]....
        /*0270*/ 	.word	0x00005ce0
        /*0274*/ 	.word	0x00000009
        /*0278*/ 	.word	0x00000000
        /*027c*/ 	.short	0x010a
        /*027e*/ 	.byte	0x3f
	.zero		1


	//   ....[32]....
        /*0280*/ 	.word	0x00005d70
        /*0284*/ 	.word	0x00000006
        /*0288*/ 	.word	0x00000000
        /*028c*/ 	.short	0x010a
        /*028e*/ 	.byte	0x3f
	.zero		1


	//   ....[33]....
        /*0290*/ 	.word	0x00005e00
        /*0294*/ 	.word	0x00000009
        /*0298*/ 	.word	0x00000000
        /*029c*/ 	.short	0x010a
        /*029e*/ 	.byte	0x3f
	.zero		1


	//   ....[34]....
        /*02a0*/ 	.word	0x00005e90
        /*02a4*/ 	.word	0x00000006
        /*02a8*/ 	.word	0x00000000
        /*02ac*/ 	.short	0x010a
        /*02ae*/ 	.byte	0x3f
	.zero		1


	//   ....[35]....
        /*02b0*/ 	.word	0x00005f20
        /*02b4*/ 	.word	0x00000009
        /*02b8*/ 	.word	0x00000000
        /*02bc*/ 	.short	0x010a
        /*02be*/ 	.byte	0x3f
	.zero		1


	//   ....[36]....
        /*02c0*/ 	.word	0x00005fb0
        /*02c4*/ 	.word	0x00000003
        /*02c8*/ 	.word	0x00000000
        /*02cc*/ 	.short	0x010a
        /*02ce*/ 	.byte	0x3f
	.zero		1


	//   ....[37]....
        /*02d0*/ 	.word	0x00006010
        /*02d4*/ 	.word	0x00000003
        /*02d8*/ 	.word	0x00000000
        /*02dc*/ 	.short	0x010a
        /*02de*/ 	.byte	0x3f
	.zero		1


	//   ....[38]....
        /*02e0*/ 	.word	0x00006070
        /*02e4*/ 	.word	0x00000004
        /*02e8*/ 	.word	0x00000000
        /*02ec*/ 	.short	0x010a
        /*02ee*/ 	.byte	0x3f
	.zero		1


	//   ....[39]....
        /*02f0*/ 	.word	0x00006140
        /*02f4*/ 	.word	0x0000000e
        /*02f8*/ 	.word	0x00000048
        /*02fc*/ 	.short	0x010a
        /*02fe*/ 	.byte	0x3f
	.zero		1


	//   ....[40]....
        /*0300*/ 	.word	0x00006210
        /*0304*/ 	.word	0x00000007
        /*0308*/ 	.word	0x00000000
        /*030c*/ 	.short	0x010a
        /*030e*/ 	.byte	0x3f
	.zero		1


	//   ....[41]....
        /*0310*/ 	.word	0x00006260
        /*0314*/ 	.word	0x00000009
        /*0318*/ 	.word	0x00000000
        /*031c*/ 	.short	0x010a
        /*031e*/ 	.byte	0x3f
	.zero		1


	//   ....[42]....
        /*0320*/ 	.word	0x000062b0
        /*0324*/ 	.word	0x00000006
        /*0328*/ 	.word	0x00000000
        /*032c*/ 	.short	0x010a
        /*032e*/ 	.byte	0x3f
	.zero		1


	//   ....[43]....
        /*0330*/ 	.word	0x00006300
        /*0334*/ 	.word	0x00000009
        /*0338*/ 	.word	0x00000000
        /*033c*/ 	.short	0x010a
        /*033e*/ 	.byte	0x3f
	.zero		1


	//   ....[44]....
        /*0340*/ 	.word	0x00006350
        /*0344*/ 	.word	0x00000006
        /*0348*/ 	.word	0x00000000
        /*034c*/ 	.short	0x010a
        /*034e*/ 	.byte	0x3f
	.zero		1


	//   ....[45]....
        /*0350*/ 	.word	0x000063a0
        /*0354*/ 	.word	0x00000009
        /*0358*/ 	.word	0x00000000
        /*035c*/ 	.short	0x010a
        /*035e*/ 	.byte	0x3f
	.zero		1


	//   ....[46]....
        /*0360*/ 	.word	0x000063f0
        /*0364*/ 	.word	0x00000006
        /*0368*/ 	.word	0x00000000
        /*036c*/ 	.short	0x010a
        /*036e*/ 	.byte	0x3f
	.zero		1


	//   ....[47]....
        /*0370*/ 	.word	0x00006440
        /*0374*/ 	.word	0x00000009
        /*0378*/ 	.word	0x00000000
        /*037c*/ 	.short	0x010a
        /*037e*/ 	.byte	0x3f
	.zero		1


	//----- nvinfo : EIATTR_NUM_MBARRIERS
	.align		4
.L_35:
        /*0380*/ 	.byte	0x03, 0x38
        /*0382*/ 	.short	0x0014


	//----- nvinfo : EIATTR_EXIT_INSTR_OFFSETS
	.align		4
        /*0384*/ 	.byte	0x04, 0x1c
        /*0386*/ 	.short	(.L_37 - .L_36)


	//   ....[0]....
.L_36:
        /*0388*/ 	.word	0x000006b0


	//   ....[1]....
        /*038c*/ 	.word	0x00000f70


	//   ....[2]....
        /*0390*/ 	.word	0x00004700


	//   ....[3]....
        /*0394*/ 	.word	0x00004d30


	//   ....[4]....
        /*0398*/ 	.word	0x00006000


	//----- nvinfo : EIATTR_MAX_THREADS
	.align		4
.L_37:
        /*039c*/ 	.byte	0x04, 0x05
        /*039e*/ 	.short	(.L_39 - .L_38)
.L_38:
        /*03a0*/ 	.word	0x00000180
        /*03a4*/ 	.word	0x00000001
        /*03a8*/ 	.word	0x00000001


	//----- nvinfo : EIATTR_CRS_STACK_SIZE
	.align		4
.L_39:
        /*03ac*/ 	.byte	0x04, 0x1e
        /*03ae*/ 	.short	(.L_41 - .L_40)
.L_40:
        /*03b0*/ 	.word	0x00000000


	//----- nvinfo : EIATTR_CBANK_PARAM_SIZE
	.align		4
.L_41:
        /*03b4*/ 	.byte	0x03, 0x19
        /*03b6*/ 	.short	0x0470


	//----- nvinfo : EIATTR_PARAM_CBANK
	.align		4
        /*03b8*/ 	.byte	0x04, 0x0a
        /*03ba*/ 	.short	(.L_43 - .L_42)
	.align		4
.L_42:
        /*03bc*/ 	.word	index@(.nv.constant0._ZN7cutlass13device_kernelINS_4gemm6kernel13GemmUniversalIN4cute5tupleIJiiiiEEENS1_10collective13CollectiveMmaINS1_34MainloopSm90TmaGmmaWarpSpecializedILi9ENS5_IJNS4_1CILi1EEESB_SB_EEENS1_35KernelTmaWarpSpecializedCooperativeEEENS5_IJNSA_ILi128EEENSA_ILi64EEESG_EEENS_6half_tENS5_IJlSB_lEEESI_SJ_NS4_8TiledMMAINS4_8MMA_AtomIJNS4_4SM904GMMA25MMA_64x64x16_F32F16F16_SSILNSN_5MajorE0ELSP_0ELNSN_7ScaleInE1ELSQ_1EEEEEENS4_6LayoutINS5_IJNSA_ILi2EEESB_SB_EEENS5_IJSB_NSA_ILi0EEESW_EEEEENS5_IJNS4_10UnderscoreESZ_SZ_EEEEENS4_13SM90_TMA_LOADENS4_14ComposedLayoutINS4_7SwizzleILi3ELi4ELi3EEENS4_18smem_ptr_flag_bitsILi16EEENST_INS5_IJNSA_ILi8EEESG_EEENS5_IJSG_SB_EEEEEEEvNS4_8identityES12_S1C_vS1D_EENS_8epilogue10collective6detail29Sm90TmaWarpSpecializedAdapterINS1G_15DefaultEpilogueISI_SJ_SJ_NS1F_6thread17LinearCombinationISI_Li1EffLNS1K_9ScaleType4KindE0ELNS_15FloatRoundStyleE2ESI_EENS1_15EpilogueDefaultEEEEEvvEEEEvNT_6ParamsE)
        /*03c0*/ 	.short	0x0210
        /*03c2*/ 	.short	0x0470


	//----- nvinfo : EIATTR_SW_WAR
	.align		4
.L_43:
        /*03c4*/ 	.byte	0x04, 0x36
        /*03c6*/ 	.short	(.L_45 - .L_44)
.L_44:
        /*03c8*/ 	.word	0x00000008
.L_45:


//--------------------- .nv.callgraph             --------------------------
	.section	.nv.callgraph,"",@"SHT_CUDA_CALLGRAPH"
	.align	4
	.sectionentsize	8
	.align		4
        /*0000*/ 	.word	0x00000000
	.align		4
        /*0004*/ 	.word	0xffffffff
	.align		4
        /*0008*/ 	.word	index@(_ZN7cutlass13device_kernelINS_4gemm6kernel13GemmUniversalIN4cute5tupleIJiiiiEEENS1_10collective13CollectiveMmaINS1_34MainloopSm90TmaGmmaWarpSpecializedILi9ENS5_IJNS4_1CILi1EEESB_SB_EEENS1_35KernelTmaWarpSpecializedCooperativeEEENS5_IJNSA_ILi128EEENSA_ILi64EEESG_EEENS_6half_tENS5_IJlSB_lEEESI_SJ_NS4_8TiledMMAINS4_8MMA_AtomIJNS4_4SM904GMMA25MMA_64x64x16_F32F16F16_SSILNSN_5MajorE0ELSP_0ELNSN_7ScaleInE1ELSQ_1EEEEEENS4_6LayoutINS5_IJNSA_ILi2EEESB_SB_EEENS5_IJSB_NSA_ILi0EEESW_EEEEENS5_IJNS4_10UnderscoreESZ_SZ_EEEEENS4_13SM90_TMA_LOADENS4_14ComposedLayoutINS4_7SwizzleILi3ELi4ELi3EEENS4_18smem_ptr_flag_bitsILi16EEENST_INS5_IJNSA_ILi8EEESG_EEENS5_IJSG_SB_EEEEEEEvNS4_8identityES12_S1C_vS1D_EENS_8epilogue10collective6detail29Sm90TmaWarpSpecializedAdapterINS1G_15DefaultEpilogueISI_SJ_SJ_NS1F_6thread17LinearCombinationISI_Li1EffLNS1K_9ScaleType4KindE0ELNS_15FloatRoundStyleE2ESI_EENS1_15EpilogueDefaultEEEEEvvEEEEvNT_6ParamsE)
	.align		4
        /*000c*/ 	.word	index@(__assertfail)
	.align		4
        /*0010*/ 	.word	0x00000000
	.align		4
        /*0014*/ 	.word	0xfffffffe
	.align		4
        /*0018*/ 	.word	0x00000000
	.align		4
        /*001c*/ 	.word	0xfffffffd
	.align		4
        /*0020*/ 	.word	0x00000000
	.align		4
        /*0024*/ 	.word	0xfffffffc


//--------------------- .nv.constant4             --------------------------
	.section	.nv.constant4,"a",@progbits
	.align	8
	.align		8
.nv.constant4:
        /*0000*/ 	.dword	__assertfail
	.align		8
        /*0008*/ 	.dword	__unnamed_1
	.align		8
        /*0010*/ 	.dword	_ZN40_INTERNAL_abd0c6bd_4_k_cu_b48b3045_282924cuda3std3__45__cpo5beginE
	.align		8
        /*0018*/ 	.dword	_ZN40_INTERNAL_abd0c6bd_4_k_cu_b48b3045_282924cuda3std3__45__cpo3endE
	.align		8
        /*0020*/ 	.dword	_ZN40_INTERNAL_abd0c6bd_4_k_cu_b48b3045_282924cuda3std3__45__cpo6cbeginE
	.align		8
        /*0028*/ 	.dword	_ZN40_INTERNAL_abd0c6bd_4_k_cu_b48b3045_282924cuda3std3__45__cpo4cendE
	.align		8
        /*0030*/ 	.dword	_ZN40_INTERNAL_abd0c6bd_4_k_cu_b48b3045_282924cuda3std3__442_GLOBAL__N__abd0c6bd_4_k_cu_b48b3045_282926ignoreE
	.align		8
        /*0038*/ 	.dword	_ZN40_INTERNAL_abd0c6bd_4_k_cu_b48b3045_282924cuda3std3__419piecewise_constructE
	.align		8
        /*0040*/ 	.dword	_ZN40_INTERNAL_abd0c6bd_4_k_cu_b48b3045_282924cuda3std3__48in_placeE
	.align		8
        /*0048*/ 	.dword	_ZN40_INTERNAL_abd0c6bd_4_k_cu_b48b3045_282924cuda3std6ranges3__45__cpo4swapE
	.align		8
        /*0050*/ 	.dword	_ZN40_INTERNAL_abd0c6bd_4_k_cu_b48b3045_282924cuda3std6ranges3__45__cpo9iter_moveE
	.align		8
        /*0058*/ 	.dword	_ZN40_INTERNAL_abd0c6bd_4_k_cu_b48b3045_282924cute7productE
	.align		8
        /*0060*/ 	.dword	_ZN40_INTERNAL_abd0c6bd_4_k_cu_b48b3045_282924cute1_E
	.align		8
        /*0068*/ 	.dword	$str$22
	.align		8
        /*0070*/ 	.dword	$str$23


//--------------------- .text._ZN7cutlass13device_kernelINS_4gemm6kernel13GemmUniversalIN4cute5tupleIJiiiiEEENS1_10collective13CollectiveMmaINS1_34MainloopSm90TmaGmmaWarpSpecializedILi9ENS5_IJNS4_1CILi1EEESB_SB_EEENS1_35KernelTmaWarpSpecializedCooperativeEEENS5_IJNSA_ILi128EEENSA_ILi64EEESG_EEENS_6half_tENS5_IJlSB_lEEESI_SJ_NS4_8TiledMMAINS4_8MMA_AtomIJNS4_4SM904GMMA25MMA_64x64x16_F32F16F16_SSILNSN_5MajorE0ELSP_0ELNSN_7ScaleInE1ELSQ_1EEEEEENS4_6LayoutINS5_IJNSA_ILi2EEESB_SB_EEENS5_IJSB_NSA_ILi0EEESW_EEEEENS5_IJNS4_10UnderscoreESZ_SZ_EEEEENS4_13SM90_TMA_LOADENS4_14ComposedLayoutINS4_7SwizzleILi3ELi4ELi3EEENS4_18smem_ptr_flag_bitsILi16EEENST_INS5_IJNSA_ILi8EEESG_EEENS5_IJSG_SB_EEEEEEEvNS4_8identityES12_S1C_vS1D_EENS_8epilogue10collective6detail29Sm90TmaWarpSpecializedAdapterINS1G_15DefaultEpilogueISI_SJ_SJ_NS1F_6thread17LinearCombinationISI_Li1EffLNS1K_9ScaleType4KindE0ELNS_15FloatRoundStyleE2ESI_EENS1_15EpilogueDefaultEEEEEvvEEEEvNT_6ParamsE --------------------------
	.section	.text._ZN7cutlass13device_kernelINS_4gemm6kernel13GemmUniversalIN4cute5tupleIJiiiiEEENS1_10collective13CollectiveMmaINS1_34MainloopSm90TmaGmmaWarpSpecializedILi9ENS5_IJNS4_1CILi1EEESB_SB_EEENS1_35KernelTmaWarpSpecializedCooperativeEEENS5_IJNSA_ILi128EEENSA_ILi64EEESG_EEENS_6half_tENS5_IJlSB_lEEESI_SJ_NS4_8TiledMMAINS4_8MMA_AtomIJNS4_4SM904GMMA25MMA_64x64x16_F32F16F16_SSILNSN_5MajorE0ELSP_0ELNSN_7ScaleInE1ELSQ_1EEEEEENS4_6LayoutINS5_IJNSA_ILi2EEESB_SB_EEENS5_IJSB_NSA_ILi0EEESW_EEEEENS5_IJNS4_10UnderscoreESZ_SZ_EEEEENS4_13SM90_TMA_LOADENS4_14ComposedLayoutINS4_7SwizzleILi3ELi4ELi3EEENS4_18smem_ptr_flag_bitsILi16EEENST_INS5_IJNSA_ILi8EEESG_EEENS5_IJSG_SB_EEEEEEEvNS4_8identityES12_S1C_vS1D_EENS_8epilogue10collective6detail29Sm90TmaWarpSpecializedAdapterINS1G_15DefaultEpilogueISI_SJ_SJ_NS1F_6thread17LinearCombinationISI_Li1EffLNS1K_9ScaleType4KindE0ELNS_15FloatRoundStyleE2ESI_EENS1_15EpilogueDefaultEEEEEvvEEEEvNT_6ParamsE,"ax",@progbits
	.align	128
.text._ZN7cutlass13device_kernelINS_4gemm6kernel13GemmUniversalIN4cute5tupleIJiiiiEEENS1_10collective13CollectiveMmaINS1_34MainloopSm90TmaGmmaWarpSpecializedILi9ENS5_IJNS4_1CILi1EEESB_SB_EEENS1_35KernelTmaWarpSpecializedCooperativeEEENS5_IJNSA_ILi128EEENSA_ILi64EEESG_EEENS_6half_tENS5_IJlSB_lEEESI_SJ_NS4_8TiledMMAINS4_8MMA_AtomIJNS4_4SM904GMMA25MMA_64x64x16_F32F16F16_SSILNSN_5MajorE0ELSP_0ELNSN_7ScaleInE1ELSQ_1EEEEEENS4_6LayoutINS5_IJNSA_ILi2EEESB_SB_EEENS5_IJSB_NSA_ILi0EEESW_EEEEENS5_IJNS4_10UnderscoreESZ_SZ_EEEEENS4_13SM90_TMA_LOADENS4_14ComposedLayoutINS4_7SwizzleILi3ELi4ELi3EEENS4_18smem_ptr_flag_bitsILi16EEENST_INS5_IJNSA_ILi8EEESG_EEENS5_IJSG_SB_EEEEEEEvNS4_8identityES12_S1C_vS1D_EENS_8epilogue10collective6detail29Sm90TmaWarpSpecializedAdapterINS1G_15DefaultEpilogueISI_SJ_SJ_NS1F_6thread17LinearCombinationISI_Li1EffLNS1K_9ScaleType4KindE0ELNS_15FloatRoundStyleE2ESI_EENS1_15EpilogueDefaultEEEEEvvEEEEvNT_6ParamsE:
        .type           _ZN7cutlass13device_kernelINS_4gemm6kernel13GemmUniversalIN4cute5tupleIJiiiiEEENS1_10collective13CollectiveMmaINS1_34MainloopSm90TmaGmmaWarpSpecializedILi9ENS5_IJNS4_1CILi1EEESB_SB_EEENS1_35KernelTmaWarpSpecializedCooperativeEEENS5_IJNSA_ILi128EEENSA_ILi64EEESG_EEENS_6half_tENS5_IJlSB_lEEESI_SJ_NS4_8TiledMMAINS4_8MMA_AtomIJNS4_4SM904GMMA25MMA_64x64x16_F32F16F16_SSILNSN_5MajorE0ELSP_0ELNSN_7ScaleInE1ELSQ_1EEEEEENS4_6LayoutINS5_IJNSA_ILi2EEESB_SB_EEENS5_IJSB_NSA_ILi0EEESW_EEEEENS5_IJNS4_10UnderscoreESZ_SZ_EEEEENS4_13SM90_TMA_LOADENS4_14ComposedLayoutINS4_7SwizzleILi3ELi4ELi3EEENS4_18smem_ptr_flag_bitsILi16EEENST_INS5_IJNSA_ILi8EEESG_EEENS5_IJSG_SB_EEEEEEEvNS4_8identityES12_S1C_vS1D_EENS_8epilogue10collective6detail29Sm90TmaWarpSpecializedAdapterINS1G_15DefaultEpilogueISI_SJ_SJ_NS1F_6thread17LinearCombinationISI_Li1EffLNS1K_9ScaleType4KindE0ELNS_15FloatRoundStyleE2ESI_EENS1_15EpilogueDefaultEEEEEvvEEEEvNT_6ParamsE,@function
        .size           _ZN7cutlass13device_kernelINS_4gemm6kernel13GemmUniversalIN4cute5tupleIJiiiiEEENS1_10collective13CollectiveMmaINS1_34MainloopSm90TmaGmmaWarpSpecializedILi9ENS5_IJNS4_1CILi1EEESB_SB_EEENS1_35KernelTmaWarpSpecializedCooperativeEEENS5_IJNSA_ILi128EEENSA_ILi64EEESG_EEENS_6half_tENS5_IJlSB_lEEESI_SJ_NS4_8TiledMMAINS4_8MMA_AtomIJNS4_4SM904GMMA25MMA_64x64x16_F32F16F16_SSILNSN_5MajorE0ELSP_0ELNSN_7ScaleInE1ELSQ_1EEEEEENS4_6LayoutINS5_IJNSA_ILi2EEESB_SB_EEENS5_IJSB_NSA_ILi0EEESW_EEEEENS5_IJNS4_10UnderscoreESZ_SZ_EEEEENS4_13SM90_TMA_LOADENS4_14ComposedLayoutINS4_7SwizzleILi3ELi4ELi3EEENS4_18smem_ptr_flag_bitsILi16EEENST_INS5_IJNSA_ILi8EEESG_EEENS5_IJSG_SB_EEEEEEEvNS4_8identityES12_S1C_vS1D_EENS_8epilogue10collective6detail29Sm90TmaWarpSpecializedAdapterINS1G_15DefaultEpilogueISI_SJ_SJ_NS1F_6thread17LinearCombinationISI_Li1EffLNS1K_9ScaleType4KindE0ELNS_15FloatRoundStyleE2ESI_EENS1_15EpilogueDefaultEEEEEvvEEEEvNT_6ParamsE,(.L_x_141 - _ZN7cutlass13device_kernelINS_4gemm6kernel13GemmUniversalIN4cute5tupleIJiiiiEEENS1_10collective13CollectiveMmaINS1_34MainloopSm90TmaGmmaWarpSpecializedILi9ENS5_IJNS4_1CILi1EEESB_SB_EEENS1_35KernelTmaWarpSpecializedCooperativeEEENS5_IJNSA_ILi128EEENSA_ILi64EEESG_EEENS_6half_tENS5_IJlSB_lEEESI_SJ_NS4_8TiledMMAINS4_8MMA_AtomIJNS4_4SM904GMMA25MMA_64x64x16_F32F16F16_SSILNSN_5MajorE0ELSP_0ELNSN_7ScaleInE1ELSQ_1EEEEEENS4_6LayoutINS5_IJNSA_ILi2EEESB_SB_EEENS5_IJSB_NSA_ILi0EEESW_EEEEENS5_IJNS4_10UnderscoreESZ_SZ_EEEEENS4_13SM90_TMA_LOADENS4_14ComposedLayoutINS4_7SwizzleILi3ELi4ELi3EEENS4_18smem_ptr_flag_bitsILi16EEENST_INS5_IJNSA_ILi8EEESG_EEENS5_IJSG_SB_EEEEEEEvNS4_8identityES12_S1C_vS1D_EENS_8epilogue10collective6detail29Sm90TmaWarpSpecializedAdapterINS1G_15DefaultEpilogueISI_SJ_SJ_NS1F_6thread17LinearCombinationISI_Li1EffLNS1K_9ScaleType4KindE0ELNS_15FloatRoundStyleE2ESI_EENS1_15EpilogueDefaultEEEEEvvEEEEvNT_6ParamsE)
        .other          _ZN7cutlass13device_kernelINS_4gemm6kernel13GemmUniversalIN4cute5tupleIJiiiiEEENS1_10collective13CollectiveMmaINS1_34MainloopSm90TmaGmmaWarpSpecializedILi9ENS5_IJNS4_1CILi1EEESB_SB_EEENS1_35KernelTmaWarpSpecializedCooperativeEEENS5_IJNSA_ILi128EEENSA_ILi64EEESG_EEENS_6half_tENS5_IJlSB_lEEESI_SJ_NS4_8TiledMMAINS4_8MMA_AtomIJNS4_4SM904GMMA25MMA_64x64x16_F32F16F16_SSILNSN_5MajorE0ELSP_0ELNSN_7ScaleInE1ELSQ_1EEEEEENS4_6LayoutINS5_IJNSA_ILi2EEESB_SB_EEENS5_IJSB_NSA_ILi0EEESW_EEEEENS5_IJNS4_10UnderscoreESZ_SZ_EEEEENS4_13SM90_TMA_LOADENS4_14ComposedLayoutINS4_7SwizzleILi3ELi4ELi3EEENS4_18smem_ptr_flag_bitsILi16EEENST_INS5_IJNSA_ILi8EEESG_EEENS5_IJSG_SB_EEEEEEEvNS4_8identityES12_S1C_vS1D_EENS_8epilogue10collective6detail29Sm90TmaWarpSpecializedAdapterINS1G_15DefaultEpilogueISI_SJ_SJ_NS1F_6thread17LinearCombinationISI_Li1EffLNS1K_9ScaleType4KindE0ELNS_15FloatRoundStyleE2ESI_EENS1_15EpilogueDefaultEEEEEvvEEEEvNT_6ParamsE,@"STO_CUDA_ENTRY STV_DEFAULT"
_ZN7cutlass13device_kernelINS_4gemm6kernel13GemmUniversalIN4cute5tupleIJiiiiEEENS1_10collective13CollectiveMmaINS1_34MainloopSm90TmaGmmaWarpSpecializedILi9ENS5_IJNS4_1CILi1EEESB_SB_EEENS1_35KernelTmaWarpSpecializedCooperativeEEENS5_IJNSA_ILi128EEENSA_ILi64EEESG_EEENS_6half_tENS5_IJlSB_lEEESI_SJ_NS4_8TiledMMAINS4_8MMA_AtomIJNS4_4SM904GMMA25MMA_64x64x16_F32F16F16_SSILNSN_5MajorE0ELSP_0ELNSN_7ScaleInE1ELSQ_1EEEEEENS4_6LayoutINS5_IJNSA_ILi2EEESB_SB_EEENS5_IJSB_NSA_ILi0EEESW_EEEEENS5_IJNS4_10UnderscoreESZ_SZ_EEEEENS4_13SM90_TMA_LOADENS4_14ComposedLayoutINS4_7SwizzleILi3ELi4ELi3EEENS4_18smem_ptr_flag_bitsILi16EEENST_INS5_IJNSA_ILi8EEESG_EEENS5_IJSG_SB_EEEEEEEvNS4_8identityES12_S1C_vS1D_EENS_8epilogue10collective6detail29Sm90TmaWarpSpecializedAdapterINS1G_15DefaultEpilogueISI_SJ_SJ_NS1F_6thread17LinearCombinationISI_Li1EffLNS1K_9ScaleType4KindE0ELNS_15FloatRoundStyleE2ESI_EENS1_15EpilogueDefaultEEEEEvvEEEEvNT_6ParamsE:
[----:B------:R-:W0:Y:S01]  /*0000*/  LDC R1, c[0x0][0x28] ;  /* 0x00000a00ff017b82 */ /* 0x000e220000000800 */
[----:B------:R-:W1:Y:S01]  /*0010*/  S2R R18, SR_TID.X ;  /* 0x0000000000127919 */ /* 0x000e620000002100 */
[----:B------:R-:W-:Y:S01]  /*0020*/  ELECT P0, URZ, PT ;  /* 0x00000000003f782f */ /* 0x000fe20003800000 */
[----:B------:R-:W-:Y:S01]  /*0030*/  BSSY B0, `(.L_x_0) ;  /* 0x000000f000007945 */ /* 0x000fe20003800000 */
[--C-:B-1----:R-:W-:Y:S02]  /*0040*/  SHF.R.U32.HI R0, RZ, 0x5, R18.reuse ;  /* 0x00000005ff007819 */ /* 0x102fe40000011612 */
[----:B------:R-:W-:-:S03]  /*0050*/  SHF.R.U32.HI R22, RZ, 0x7, R18 ;  /* 0x00000007ff167819 */ /* 0x000fc60000011612 */
[----:B------:R-:W1:Y:S04]  /*0060*/  SHFL.IDX PT, R5, R0, RZ, 0x1f ;  /* 0x00001fff00057589 */ /* 0x000e6800000e0000 */
[----:B------:R2:W3:Y:S01]  /*0070*/  SHFL.IDX PT, R8, R22, RZ, 0x1f ;  /* 0x00001fff16087589 */ /* 0x0004e200000e0000 */
[----:B-1----:R-:W-:-:S13]  /*0080*/  ISETP.NE.OR P0, PT, R5, RZ, !P0 ;  /* 0x000000ff0500720c */ /* 0x002fda0004705670 */
[----:B0-23--:R-:W-:Y:S05]  /*0090*/  @P0 BRA `(.L_x_1) ;  /* 0x0000000000200947 */ /* 0x00dfea0003800000 */
[----:B------:R-:W-:Y:S02]  /*00a0*/  ULDC.64 UR4, c[0x0][0x198] ;  /* 0x0000660000047ab9 */ /* 0x000fe40000000a00 */
[----:B------:R-:W-:Y:S02]  /*00b0*/  UIADD3 UR6, UP0, UR4, 0xf0, URZ ;  /* 0x000000f004067890 */ /* 0x000fe4000ff1e03f */
[----:B------:R-:W-:Y:S02]  /*00c0*/  UIADD3 UR4, UP1, UR4, 0x1f0, URZ ;  /* 0x000001f004047890 */ /* 0x000fe4000ff3e03f */
[----:B------:R-:W-:Y:S02]  /*00d0*/  UIADD3.X UR7, URZ, UR5, URZ, UP0, !UPT ;  /* 0x000000053f077290 */ /* 0x000fe400087fe43f */
[----:B------:R-:W-:-:S07]  /*00e0*/  UIADD3.X UR5, URZ, UR5, URZ, UP1, !UPT ;  /* 0x000000053f057290 */ /* 0x000fce0008ffe43f */
[----:B------:R0:W-:Y:S02]  /*00f0*/  UTMACCTL.PF [UR6] ;  /* 0x00000000060079b9 */ /* 0x0001e40008040000 */
[----:B------:R0:W-:Y:S02]  /*0100*/  UTMACCTL.PF [UR4] ;  /* 0x00000000040079b9 */ /* 0x0001e40008040000 */
[----:B0-----:R-:W-:Y:S01]  /*0110*/  NOP ;  /* 0x0000000000007918 */ /* 0x001fe20000000000 */
.L_x_1:
[----:B------:R-:W-:Y:S05]  /*0120*/  BSYNC B0 ;  /* 0x0000000000007941 */ /* 0x000fea0003800000 */
.L_x_0:
[----:B------:R-:W0:Y:S02]  /*0130*/  SHFL.IDX PT, R2, R0, RZ, 0x1f ;  /* 0x00001fff00027589 */ /* 0x000e2400000e0000 */
[----:B0-----:R-:W-:-:S13]  /*0140*/  ISETP.NE.AND P0, PT, R2, RZ, PT ;  /* 0x000000ff0200720c */ /* 0x001fda0003f05270 */
[----:B------:R-:W-:Y:S05]  /*0150*/  @P0 BRA `(.L_x_2) ;  /* 0x00000000008c0947 */ /* 0x000fea0003800000 */
[----:B------:R-:W-:Y:S01]  /*0160*/  ELECT P0, URZ, PT ;  /* 0x00000000003f782f */ /* 0x000fe20003800000 */
[----:B------:R-:W-:-:S12]  /*0170*/  BSSY B0, `(.L_x_2) ;  /* 0x0000021000007945 */ /* 0x000fd80003800000 */
[----:B------:R-:W-:Y:S05]  /*0180*/  @!P0 BRA `(.L_x_3) ;  /* 0x00000000007c8947 */ /* 0x000fea0003800000 */
[----:B------:R-:W0:Y:S01]  /*0190*/  S2UR UR8, SR_CgaCtaId ;  /* 0x00000000000879c3 */ /* 0x000e220000008800 */
[----:B------:R-:W-:Y:S01]  /*01a0*/  UMOV UR4, 0x400 ;  /* 0x0000040000047882 */ /* 0x000fe20000000000 */
[----:B------:R-:W-:Y:S01]  /*01b0*/  UMOV UR5, 0x1 ;  /* 0x0000000100057882 */ /* 0x000fe20000000000 */
[----:B------:R-:W-:Y:S02]  /*01c0*/  UMOV UR6, 0x100 ;  /* 0x0000010000067882 */ /* 0x000fe40000000000 */
[----:B------:R-:W-:-:S04]  /*01d0*/  UIADD3 UR6, -UR6, 0x100000, URZ ;  /* 0x0010000006067890 */ /* 0x000fc8000fffe13f */
[----:B------:R-:W-:Y:S02]  /*01e0*/  USHF.L.U32 UR7, UR6, 0xb, URZ ;  /* 0x0000000b06077899 */ /* 0x000fe4000800063f */
[----:B------:R-:W-:Y:S02]  /*01f0*/  USHF.L.U32 UR6, UR6, 0x1, URZ ;  /* 0x0000000106067899 */ /* 0x000fe4000800063f */
[----:B0-----:R-:W-:Y:S02]  /*0200*/  ULEA UR8, UR8, UR4, 0x18 ;  /* 0x0000000408087291 */ /* 0x001fe4000f8ec03f */
[----:B------:R-:W-:-:S04]  /*0210*/  UIADD3 UR4, -UR5, 0x100000, URZ ;  /* 0x0010000005047890 */ /* 0x000fc8000fffe13f */
[----:B------:R-:W-:Y:S02]  /*0220*/  USHF.L.U32 UR5, UR4, 0xb, URZ ;  /* 0x0000000b04057899 */ /* 0x000fe4000800063f */
[----:B------:R-:W-:Y:S01]  /*0230*/  USHF.L.U32 UR4, UR4, 0x1, URZ ;  /* 0x0000000104047899 */ /* 0x000fe2000800063f */
[----:B------:R-:W0:Y:S11]  /*0240*/  FENCE.VIEW.ASYNC.S ;  /* 0x00000000000073c6 */ /* 0x000e360000000000 */
[----:B0-----:R0:W1:Y:S01]  /*0250*/  SYNCS.EXCH.64 URZ, [UR8], UR4 ;  /* 0x00000004083f75b2 */ /* 0x0010620008000100 */
[----:B------:R0:W2:Y:S01]  /*0260*/  SYNCS.EXCH.64 URZ, [UR8+0x48], UR6 ;  /* 0x00004806083f75b2 */ /* 0x0000a20008000100 */
[----:B------:R0:W3:Y:S01]  /*0270*/  SYNCS.EXCH.64 URZ, [UR8+0x8], UR4 ;  /* 0x00000804083f75b2 */ /* 0x0000e20008000100 */
[----:B------:R0:W4:Y:S01]  /*0280*/  SYNCS.EXCH.64 URZ, [UR8+0x50], UR6 ;  /* 0x00005006083f75b2 */ /* 0x0001220008000100 */
[----:B------:R0:W0:Y:S01]  /*0290*/  SYNCS.EXCH.64 URZ, [UR8+0x10], UR4 ;  /* 0x00001004083f75b2 */ /* 0x0000220008000100 */
        /* <DEDUP_REMOVED lines=13> */
[----:B------:R-:W-:Y:S01]  /*0370*/  NOP ;  /* 0x0000000000007918 */ /* 0x000fe20000000000 */
.L_x_3:
[----:B0-----:R-:W-:Y:S05]  /*0380*/  BSYNC B0 ;  /* 0x0000000000007941 */ /* 0x001fea0003800000 */
.L_x_2:
[----:B------:R-:W0:Y:S01]  /*0390*/  SHFL.IDX PT, R0, R0, RZ, 0x1f ;  /* 0x00001fff00007589 */ /* 0x000e2200000e0000 */
[----:B------:R-:W-:Y:S01]  /*03a0*/  ELECT P0, URZ, PT ;  /* 0x00000000003f782f */ /* 0x000fe20003800000 */
[----:B------:R-:W5:Y:S01]  /*03b0*/  LDC R2, c[0x0][0x65c] ;  /* 0x00019700ff027b82 */ /* 0x000f620000000800 */
[----:B------:R-:W-:Y:S01]  /*03c0*/  SHF.R.S32.HI R6, RZ, 0x1f, R5 ;  /* 0x0000001fff067819 */ /* 0x000fe20000011405 */
[----:B------:R-:W1:Y:S01]  /*03d0*/  S2R R3, SR_CTAID.Y ;  /* 0x0000000000037919 */ /* 0x000e620000002600 */
[----:B------:R-:W-:Y:S01]  /*03e0*/  UMOV UR4, 0x20 ;  /* 0x0000002000047882 */ /* 0x000fe20000000000 */
[----:B------:R-:W-:Y:S01]  /*03f0*/  ISETP.NE.AND P2, PT, R8, RZ, PT ;  /* 0x000000ff0800720c */ /* 0x000fe20003f45270 */
[----:B------:R-:W-:Y:S01]  /*0400*/  NOP ;  /* 0x0000000000007918 */ /* 0x000fe20000000000 */
[----:B------:R-:W2:Y:S01]  /*0410*/  S2R R4, SR_CTAID.X ;  /* 0x0000000000047919 */ /* 0x000ea20000002500 */
[----:B------:R-:W-:Y:S01]  /*0420*/  LEA.HI R6, R6, R5, RZ, 0x2 ;  /* 0x0000000506067211 */ /* 0x000fe200078f10ff */
[----:B------:R-:W-:Y:S01]  /*0430*/  NOP ;  /* 0x0000000000007918 */ /* 0x000fe20000000000 */
[----:B0-----:R-:W-:-:S02]  /*0440*/  ISETP.NE.OR P0, PT, R0, RZ, !P0 ;  /* 0x000000ff0000720c */ /* 0x001fc40004705670 */
[----:B-----5:R-:W-:-:S04]  /*0450*/  ISETP.NE.AND P3, PT, R2, 0x1, PT ;  /* 0x000000010200780c */ /* 0x020fc80003f65270 */
[----:B------:R-:W-:Y:S02]  /*0460*/  P2R R0, PR, RZ, 0x8 ;  /* 0x00000008ff007803 */ /* 0x000fe40000000000 */
[----:B------:R-:W-:-:S05]  /*0470*/  LOP3.LUT R0, R6, 0xfffffffc, RZ, 0xc0, !PT ;  /* 0xfffffffc06007812 */ /* 0x000fca00078ec0ff */
[----:B------:R-:W-:Y:S01]  /*0480*/  VOTEU.ALL UP0, P0 ;  /* 0x00000000003f7886 */ /* 0x000fe20000000000 */
[----:B------:R-:W-:Y:S01]  /*0490*/  IMAD.IADD R0, R5, 0x1, -R0 ;  /* 0x0000000105007824 */ /* 0x000fe200078e0a00 */
[----:B------:R-:W2:Y:S01]  /*04a0*/  @P3 LDC R17, c[0x0][0x10] ;  /* 0x00000400ff113b82 */ /* 0x000ea20000000800 */
[----:B------:R-:W-:Y:S01]  /*04b0*/  VOTEU.ALL UP1, P0 ;  /* 0x00000000003f7886 */ /* 0x000fe20000020000 */
[----:B-1----:R-:W-:Y:S01]  /*04c0*/  @P3 IMAD.MOV.U32 R6, RZ, RZ, R3 ;  /* 0x000000ffff063224 */ /* 0x002fe200078e0003 */
[----:B------:R-:W-:Y:S01]  /*04d0*/  @!UP0 UMOV UR6, 0x400 ;  /* 0x0000040000068882 */ /* 0x000fe20000000000 */
[----:B------:R-:W-:-:S04]  /*04e0*/  @!UP0 UIADD3 UR4, -UR4, 0x100000, URZ ;  /* 0x0010000004048890 */ /* 0x000fc8000fffe13f */
[----:B------:R-:W-:Y:S02]  /*04f0*/  @!UP0 USHF.L.U32 UR5, UR4, 0xb, URZ ;  /* 0x0000000b04058899 */ /* 0x000fe4000800063f */
[----:B------:R-:W-:Y:S01]  /*0500*/  @!UP0 USHF.L.U32 UR4, UR4, 0x1, URZ ;  /* 0x0000000104048899 */ /* 0x000fe2000800063f */
[----:B------:R-:W-:Y:S02]  /*0510*/  @P3 IMAD.MOV.U32 R7, RZ, RZ, RZ ;  /* 0x000000ffff073224 */ /* 0x000fe400078e00ff */
[----:B------:R-:W-:Y:S01]  /*0520*/  IMAD.MOV.U32 R5, RZ, RZ, RZ ;  /* 0x000000ffff057224 */ /* 0x000fe200078e00ff */
[----:B------:R-:W0:Y:S01]  /*0530*/  @!UP0 S2UR UR7, SR_CgaCtaId ;  /* 0x00000000000789c3 */ /* 0x000e220000008800 */
[----:B------:R-:W-:-:S07]  /*0540*/  @P3 IMAD.MOV.U32 R11, RZ, RZ, RZ ;  /* 0x000000ffff0b3224 */ /* 0x000fce00078e00ff */
[----:B------:R-:W1:Y:S01]  /*0550*/  @!P3 LDC R9, c[0x0][0xc] ;  /* 0x00000300ff09bb82 */ /* 0x000e620000000800 */
[----:B--2---:R-:W-:-:S04]  /*0560*/  @P3 IMAD.WIDE.U32 R16, R4, R17, R6 ;  /* 0x0000001104103225 */ /* 0x004fc800078e0006 */
[----:B------:R-:W-:Y:S01]  /*0570*/  @P3 IMAD.IADD R17, R17, 0x1, R11 ;  /* 0x0000000111113824 */ /* 0x000fe200078e020b */
[----:B0-----:R-:W-:Y:S01]  /*0580*/  @!UP0 ULEA UR6, UR7, UR6, 0x18 ;  /* 0x0000000607068291 */ /* 0x001fe2000f8ec03f */
[----:B------:R-:W-:Y:S01]  /*0590*/  VOTEU.ALL UP0, P0 ;  /* 0x00000000003f7886 */ /* 0x000fe20000000000 */
[----:B------:R-:W-:-:S04]  /*05a0*/  ISETP.NE.AND P0, PT, R0, 0x3, PT ;  /* 0x000000030000780c */ /* 0x000fc80003f05270 */
[----:B------:R-:W-:Y:S01]  /*05b0*/  ISETP.EQ.OR P0, PT, R0, RZ, !P0 ;  /* 0x000000ff0000720c */ /* 0x000fe20004702670 */
[----:B-1----:R-:W-:-:S03]  /*05c0*/  @!P3 IMAD.WIDE.U32 R6, R9, R3, R4 ;  /* 0x000000030906b225 */ /* 0x002fc600078e0004 */
[C---:B------:R-:W-:Y:S01]  /*05d0*/  ISETP.EQ.AND P0, PT, R8.reuse, RZ, P0 ;  /* 0x000000ff0800720c */ /* 0x040fe20000702270 */
[----:B------:R-:W-:Y:S01]  /*05e0*/  VIADD R8, R8, 0xffffffff ;  /* 0xffffffff08087836 */ /* 0x000fe20000000000 */
[----:B------:R-:W0:Y:S02]  /*05f0*/  FENCE.VIEW.ASYNC.S ;  /* 0x00000000000073c6 */ /* 0x000e240000000000 */
[----:B0-----:R0:W3:Y:S01]  /*0600*/  @!UP0 SYNCS.EXCH.64 URZ, [UR6+0xa0], UR4 ;  /* 0x0000a004063f85b2 */ /* 0x0010e20008000100 */
[----:B------:R-:W-:Y:S01]  /*0610*/  @!P3 IMAD.MOV.U32 R16, RZ, RZ, R6 ;  /* 0x000000ffff10b224 */ /* 0x000fe200078e0006 */
[----:B------:R-:W-:Y:S01]  /*0620*/  SEL R19, RZ, 0x1, !P0 ;  /* 0x00000001ff137807 */ /* 0x000fe20004000000 */
[----:B------:R-:W-:Y:S01]  /*0630*/  @!P3 IMAD.MOV.U32 R17, RZ, RZ, R7 ;  /* 0x000000ffff11b224 */ /* 0x000fe200078e0007 */
[----:B------:R-:W-:-:S04]  /*0640*/  ISETP.GE.U32.AND P1, PT, R8, 0x2, PT ;  /* 0x000000020800780c */ /* 0x000fc80003f26070 */
[----:B------:R-:W-:Y:S01]  /*0650*/  SEL R19, R19, 0x2, P1 ;  /* 0x0000000213137807 */ /* 0x000fe20000800000 */
[----:B------:R0:W3:Y:S01]  /*0660*/  @!UP1 SYNCS.EXCH.64 URZ, [UR6+0xa8], UR4 ;  /* 0x0000a804063f95b2 */ /* 0x0000e20008000100 */
[----:B------:R-:W-:Y:S01]  /*0670*/  NOP ;  /* 0x0000000000007918 */ /* 0x000fe20000000000 */
[----:B---34-:R-:W-:Y:S06]  /*0680*/  BAR.SYNC.DEFER_BLOCKING 0x0 ;  /* 0x0000000000007b1d */ /* 0x018fec0000010000 */
[----:B------:R-:W-:Y:S05]  /*0690*/  @!P2 BRA `(.L_x_4) ;  /* 0x00000040001ca947 */ /* 0x000fea0003800000 */
[----:B------:R-:W-:-:S13]  /*06a0*/  ISETP.GT.U32.AND P0, PT, R8, 0x1, PT ;  /* 0x000000010800780c */ /* 0x000fda0003f04070 */
[----:B0-----:R-:W-:Y:S05]  /*06b0*/  @P0 EXIT ;  /* 0x000000000000094d */ /* 0x001fea0003800000 */
[----:B------:R-:W-:Y:S01]  /*06c0*/  ULDC.64 UR4, c[0x0][0x650] ;  /* 0x0001940000047ab9 */ /* 0x000fe20000000a00 */
[----:B------:R-:W-:Y:S01]  /*06d0*/  PRMT R0, RZ, 0x7610, R0 ;  /* 0x00007610ff007816 */ /* 0x000fe20000000000 */
[----:B------:R-:W-:Y:S01]  /*06e0*/  IMAD.MOV.U32 R58, RZ, RZ, -0x1 ;  /* 0xffffffffff3a7424 */ /* 0x000fe200078e00ff */
[----:B------:R-:W-:Y:S01]  /*06f0*/  ISETP.GE.U32.AND P0, PT, R16, UR4, PT ;  /* 0x0000000410007c0c */ /* 0x000fe2000bf06070 */
[----:B------:R-:W-:Y:S02]  /*0700*/  IMAD.MOV.U32 R59, RZ, RZ, -0x1 ;  /* 0xffffffffff3b7424 */ /* 0x000fe400078e00ff */
[----:B------:R-:W-:Y:S01]  /*0710*/  IMAD.MOV.U32 R57, RZ, RZ, -0x1 ;  /* 0xffffffffff397424 */ /* 0x000fe200078e00ff */
[----:B------:R-:W-:-:S13]  /*0720*/  ISETP.GE.U32.AND.EX P0, PT, R17, UR5, PT, P0 ;  /* 0x0000000511007c0c */ /* 0x000fda000bf06100 */
[----:B------:R-:W-:Y:S05]  /*0730*/  @P0 BRA `(.L_x_5) ;  /* 0x0000000400540947 */ /* 0x000fea0003800000 */
[----:B------:R-:W0:Y:S01]  /*0740*/  LDC.64 R14, c[0x0][0x628] ;  /* 0x00018a00ff0e7b82 */ /* 0x000e220000000a00 */
[----:B------:R-:W-:Y:S02]  /*0750*/  IMAD.MOV.U32 R6, RZ, RZ, R16 ;  /* 0x000000ffff067224 */ /* 0x000fe400078e0010 */
[----:B------:R-:W-:-:S05]  /*0760*/  IMAD.MOV.U32 R7, RZ, RZ, R17 ;  /* 0x000000ffff077224 */ /* 0x000fca00078e0011 */
[----:B------:R-:W1:Y:S08]  /*0770*/  LDC R0, c[0x0][0x630] ;  /* 0x00018c00ff007b82 */ /* 0x000e700000000800 */
[----:B------:R-:W2:Y:S01]  /*0780*/  LDC.64 R20, c[0x0][0x620] ;  /* 0x00018800ff147b82 */ /* 0x000ea20000000a00 */
[----:B0-----:R-:W-:-:S04]  /*0790*/  ISETP.NE.U32.AND P0, PT, R14, RZ, PT ;  /* 0x000000ff0e00720c */ /* 0x001fc80003f05070 */
[----:B------:R-:W-:-:S13]  /*07a0*/  ISETP.NE.AND.EX P0, PT, R15, RZ, PT, P0 ;  /* 0x000000ff0f00720c */ /* 0x000fda0003f05300 */
[----:B-12---:R-:W-:Y:S05]  /*07b0*/  @!P0 BRA `(.L_x_6) ;  /* 0x0000000000288947 */ /* 0x006fea0003800000 */
[----:B------:R-:W0:Y:S02]  /*07c0*/  LDC R11, c[0x0][0x634] ;  /* 0x00018d00ff0b7b82 */ /* 0x000e240000000800 */
[----:B0-----:R-:W-:-:S05]  /*07d0*/  IADD3 R11, P0, R16, R11, RZ ;  /* 0x0000000b100b7210 */ /* 0x001fca0007f1e0ff */
[----:B------:R-:W-:-:S04]  /*07e0*/  IMAD.X R13, RZ, RZ, R17, P0 ;  /* 0x000000ffff0d7224 */ /* 0x000fc800000e0611 */
[----:B------:R-:W-:-:S04]  /*07f0*/  IMAD.WIDE.U32 R6, R13, R14, RZ ;  /* 0x0000000e0d067225 */ /* 0x000fc800078e00ff */
[----:B------:R-:W-:-:S04]  /*0800*/  IMAD.WIDE.U32 R8, P0, R11, R15, R6 ;  /* 0x0000000f0b087225 */ /* 0x000fc80007800006 */
[----:B------:R-:W-:-:S04]  /*0810*/  IMAD.WIDE.U32 R6, R11, R14, RZ ;  /* 0x0000000e0b067225 */ /* 0x000fc800078e00ff */
[----:B------:R-:W-:Y:S01]  /*0820*/  IMAD.X R11, RZ, RZ, RZ, P0 ;  /* 0x000000ffff0b7224 */ /* 0x000fe200000e06ff */
[----:B------:R-:W-:Y:S01]  /*0830*/  IADD3 RZ, P0, R7, R8, RZ ;  /* 0x0000000807ff7210 */ /* 0x000fe20007f1e0ff */
[----:B------:R-:W-:-:S04]  /*0840*/  IMAD.MOV.U32 R10, RZ, RZ, R9 ;  /* 0x000000ffff0a7224 */ /* 0x000fc800078e0009 */
[----:B------:R-:W-:-:S08]  /*0850*/  IMAD.WIDE.U32.X R6, R13, R15, R10, P0 ;  /* 0x0000000f0d067225 */ /* 0x000fd000000e040a */
.L_x_6:
[-CC-:B------:R-:W-:Y:S01]  /*0860*/  SHF.R.U64 R57, R6, R0.reuse, R7.reuse ;  /* 0x0000000006397219 */ /* 0x180fe20000001207 */
[----:B------:R-:W0:Y:S01]  /*0870*/  LDC R10, c[0x0][0x618] ;  /* 0x00018600ff0a7b82 */ /* 0x000e220000000800 */
[----:B------:R-:W-:Y:S01]  /*0880*/  SHF.R.U32.HI R5, RZ, R0, R7 ;  /* 0x00000000ff057219 */ /* 0x000fe20000011607 */
[----:B------:R-:W-:Y:S01]  /*0890*/  ULDC UR4, c[0x0][0x150] ;  /* 0x0000540000047ab9 */ /* 0x000fe20000000800 */
[----:B------:R-:W-:Y:S02]  /*08a0*/  IADD3 R9, P0, RZ, -R57, RZ ;  /* 0x80000039ff097210 */ /* 0x000fe40007f1e0ff */
[----:B------:R-:W-:-:S03]  /*08b0*/  I2FP.F32.U32 R0, R4 ;  /* 0x0000000400007245 */ /* 0x000fc60000201000 */
[----:B------:R-:W1:Y:S01]  /*08c0*/  LDC.64 R28, c[0x0][0x640] ;  /* 0x00019000ff1c7b82 */ /* 0x000e620000000a00 */
[----:B------:R-:W-:Y:S02]  /*08d0*/  IMAD.X R11, RZ, RZ, ~R5, P0 ;  /* 0x000000ffff0b7224 */ /* 0x000fe400000e0e05 */
[----:B------:R-:W-:Y:S01]  /*08e0*/  FMUL R0, R0, UR4 ;  /* 0x0000000400007c20 */ /* 0x000fe20008400000 */
[----:B------:R-:W-:Y:S01]  /*08f0*/  IMAD.WIDE.U32 R6, R9, R20, R16 ;  /* 0x0000001409067225 */ /* 0x000fe200078e0010 */
[----:B------:R-:W-:-:S03]  /*0900*/  ULDC UR4, c[0x0][0x154] ;  /* 0x0000550000047ab9 */ /* 0x000fc60000000800 */
[----:B------:R-:W-:Y:S01]  /*0910*/  IMAD R8, R11, R20, RZ ;  /* 0x000000140b087224 */ /* 0x000fe200078e02ff */
[----:B------:R-:W2:Y:S01]  /*0920*/  LDC R5, c[0x0][0x144] ;  /* 0x00005100ff057b82 */ /* 0x000ea20000000800 */
[----:B------:R-:W3:Y:S02]  /*0930*/  F2I.U32.TRUNC.NTZ R0, R0 ;  /* 0x0000000000007305 */ /* 0x000ee4000020f000 */
[----:B------:R-:W-:-:S04]  /*0940*/  IMAD R9, R9, R21, R8 ;  /* 0x0000001509097224 */ /* 0x000fc800078e0208 */
[----:B------:R-:W-:Y:S01]  /*0950*/  IMAD.IADD R7, R7, 0x1, R9 ;  /* 0x0000000107077824 */ /* 0x000fe200078e0209 */
[----:B------:R-:W4:Y:S01]  /*0960*/  LDC R12, c[0x0][0x608] ;  /* 0x00018200ff0c7b82 */ /* 0x000f220000000800 */
[----:B------:R-:W-:-:S03]  /*0970*/  IMAD.MOV.U32 R9, RZ, RZ, -0x1 ;  /* 0xffffffffff097424 */ /* 0x000fc600078e00ff */
[-CC-:B0-----:R-:W-:Y:S02]  /*0980*/  SHF.R.U64 R20, R6, R10.reuse, R7.reuse ;  /* 0x0000000a06147219 */ /* 0x181fe40000001207 */
[----:B------:R-:W-:Y:S02]  /*0990*/  I2FP.F32.U32 R6, R3 ;  /* 0x0000000300067245 */ /* 0x000fe40000201000 */
[----:B------:R-:W0:Y:S01]  /*09a0*/  LDC R26, c[0x0][0x658] ;  /* 0x00019600ff1a7b82 */ /* 0x000e220000000800 */
[----:B-1----:R-:W-:Y:S01]  /*09b0*/  ISETP.NE.U32.AND P0, PT, R28, RZ, PT ;  /* 0x000000ff1c00720c */ /* 0x002fe20003f05070 */
[----:B---3--:R-:W-:Y:S01]  /*09c0*/  IMAD.MOV R8, RZ, RZ, -R0 ;  /* 0x000000ffff087224 */ /* 0x008fe200078e0a00 */
[----:B------:R-:W-:Y:S01]  /*09d0*/  SHF.R.U32.HI R7, RZ, R10, R7 ;  /* 0x0000000aff077219 */ /* 0x000fe20000011607 */
[----:B------:R-:W-:Y:S01]  /*09e0*/  FMUL R6, R6, UR4 ;  /* 0x0000000406067c20 */ /* 0x000fe20008400000 */
[----:B------:R-:W-:-:S03]  /*09f0*/  ISETP.NE.AND.EX P0, PT, R29, RZ, PT, P0 ;  /* 0x000000ff1d00720c */ /* 0x000fc60003f05300 */
[----:B------:R-:W1:Y:S01]  /*0a00*/  LDC R14, c[0x0][0x148] ;  /* 0x00005200ff0e7b82 */ /* 0x000e620000000800 */
[----:B--2---:R-:W-:-:S07]  /*0a10*/  IMAD R0, R5, R8, R4 ;  /* 0x0000000805007224 */ /* 0x004fce00078e0204 */
[----:B------:R-:W2:Y:S01]  /*0a20*/  LDC R24, c[0x0][0x600] ;  /* 0x00018000ff187b82 */ /* 0x000ea20000000800 */
[-CC-:B----4-:R-:W-:Y:S02]  /*0a30*/  SHF.R.U64 R30, R20, R12.reuse, R7.reuse ;  /* 0x0000000c141e7219 */ /* 0x190fe40000001207 */
[----:B------:R-:W-:Y:S01]  /*0a40*/  SHF.R.U32.HI R5, RZ, R12, R7 ;  /* 0x0000000cff057219 */ /* 0x000fe20000011607 */
[----:B------:R-:W-:Y:S01]  /*0a50*/  IMAD.MOV.U32 R7, RZ, RZ, 0x1 ;  /* 0x00000001ff077424 */ /* 0x000fe200078e00ff */
[----:B------:R3:W4:Y:S03]  /*0a60*/  F2I.U32.TRUNC.NTZ R12, R6 ;  /* 0x00000006000c7305 */ /* 0x000726000020f000 */
[----:B------:R-:W1:Y:S01]  /*0a70*/  LDC R15, c[0x0][0x648] ;  /* 0x00019200ff0f7b82 */ /* 0x000e620000000800 */
[-C--:B0-----:R-:W-:Y:S02]  /*0a80*/  SHF.L.U32 R4, R9, R26.reuse, RZ ;  /* 0x0000001a09047219 */ /* 0x081fe400000006ff */
[----:B------:R-:W-:-:S02]  /*0a90*/  SHF.R.U64 R32, R30, R26, R5 ;  /* 0x0000001a1e207219 */ /* 0x000fc40000001205 */
[----:B------:R-:W-:Y:S02]  /*0aa0*/  LOP3.LUT R11, RZ, R4, RZ, 0x33, !PT ;  /* 0x00000004ff0b7212 */ /* 0x000fe400078e33ff */
[-C--:B------:R-:W-:Y:S01]  /*0ab0*/  SHF.R.U32.HI R5, RZ, R26.reuse, R5 ;  /* 0x0000001aff057219 */ /* 0x080fe20000011605 */
[----:B------:R-:W0:Y:S01]  /*0ac0*/  LDC R21, c[0x0][0x638] ;  /* 0x00018e00ff157b82 */ /* 0x000e220000000800 */
[----:B------:R-:W-:Y:S01]  /*0ad0*/  SHF.L.U32 R10, R7, R26, RZ ;  /* 0x0000001a070a7219 */ /* 0x000fe200000006ff */
[----:B------:R-:W-:-:S06]  /*0ae0*/  IMAD.MOV.U32 R4, RZ, RZ, R32 ;  /* 0x000000ffff047224 */ /* 0x000fcc00078e0020 */
[----:B------:R-:W0:Y:S01]  /*0af0*/  LDC R58, c[0x0][0x610] ;  /* 0x00018400ff3a7b82 */ /* 0x000e220000000800 */
[----:B---34-:R-:W-:Y:S05]  /*0b00*/  @!P0 BRA `(.L_x_7) ;  /* 0x0000000000288947 */ /* 0x018fea0003800000 */
[----:B------:R-:W3:Y:S02]  /*0b10*/  LDC R9, c[0x0][0x64c] ;  /* 0x00019300ff097b82 */ /* 0x000ee40000000800 */
[----:B---3--:R-:W-:-:S05]  /*0b20*/  IADD3 R9, P0, R32, R9, RZ ;  /* 0x0000000920097210 */ /* 0x008fca0007f1e0ff */
        /* <DEDUP_REMOVED lines=8> */
.L_x_7:
[----:B-1----:R-:W-:Y:S01]  /*0bb0*/  SHF.R.U64 R4, R4, R15, R5 ;  /* 0x0000000f04047219 */ /* 0x002fe20000001205 */
[----:B--2---:R-:W-:Y:S01]  /*0bc0*/  VIADD R5, R24, 0xffffffff ;  /* 0xffffffff18057836 */ /* 0x004fe20000000000 */
[----:B------:R-:W-:Y:S01]  /*0bd0*/  LOP3.LUT R11, R30, R11, RZ, 0xc0, !PT ;  /* 0x0000000b1e0b7212 */ /* 0x000fe200078ec0ff */
[----:B------:R-:W-:Y:S02]  /*0be0*/  IMAD.MOV R12, RZ, RZ, -R12 ;  /* 0x000000ffff0c7224 */ /* 0x000fe400078e0a0c */
[----:B------:R-:W-:Y:S01]  /*0bf0*/  IMAD.MOV R6, RZ, RZ, -R4 ;  /* 0x000000ffff067224 */ /* 0x000fe200078e0a04 */
[----:B------:R-:W-:Y:S01]  /*0c00*/  LOP3.LUT R5, R20, R5, RZ, 0xc0, !PT ;  /* 0x0000000514057212 */ /* 0x000fe200078ec0ff */
[----:B------:R-:W-:Y:S02]  /*0c10*/  @P3 IMAD R0, R14, R12, R3 ;  /* 0x0000000c0e003224 */ /* 0x000fe400078e0203 */
[----:B------:R-:W-:Y:S02]  /*0c20*/  IMAD R11, R10, R4, R11 ;  /* 0x000000040a0b7224 */ /* 0x000fe400078e020b */
[----:B0-----:R-:W-:-:S02]  /*0c30*/  IMAD R3, R6, R21, R32 ;  /* 0x0000001506037224 */ /* 0x001fc400078e0220 */
[----:B------:R-:W-:Y:S02]  /*0c40*/  IMAD R58, R11, R58, R0 ;  /* 0x0000003a0b3a7224 */ /* 0x000fe400078e0200 */
[----:B------:R-:W-:Y:S02]  /*0c50*/  IMAD R3, R3, R24, R5 ;  /* 0x0000001803037224 */ /* 0x000fe400078e0205 */
[----:B------:R-:W-:-:S03]  /*0c60*/  IMAD.MOV.U32 R0, RZ, RZ, 0x1 ;  /* 0x00000001ff007424 */ /* 0x000fc600078e00ff */
[----:B------:R-:W-:Y:S02]  /*0c70*/  SEL R59, R3, R58, !P3 ;  /* 0x0000003a033b7207 */ /* 0x000fe40005800000 */
[----:B------:R-:W-:-:S07]  /*0c80*/  SEL R58, R58, R3, !P3 ;  /* 0x000000033a3a7207 */ /* 0x000fce0005800000 */
.L_x_5:
[----:B------:R-:W-:-:S08]  /*0c90*/  NOP ;  /* 0x0000000000007918 */ /* 0x000fd00000000000 */
[----:B------:R-:W0:Y:S02]  /*0ca0*/  USETMAXREG.TRY_ALLOC.CTAPOOL UP0, 0xe8 ;  /* 0x000000e8000079c8 */ /* 0x000e240008000600 */
[----:B0-----:R-:W-:-:S13]  /*0cb0*/  PLOP3.LUT P0, PT, PT, PT, UP0, 0x80, 0x0 ;  /* 0x000000000000781c */ /* 0x001fda0003f0f008 */
[----:B------:R-:W-:Y:S05]  /*0cc0*/  @!P0 BRA `(.L_x_5) ;  /* 0xfffffffc00f08947 */ /* 0x000fea000383ffff */
[----:B------:R-:W-:Y:S01]  /*0cd0*/  ULDC.64 UR4, c[0x0][0x598] ;  /* 0x0001660000047ab9 */ /* 0x000fe20000000a00 */
[----:B------:R-:W-:Y:S01]  /*0ce0*/  ULDC.64 UR36, c[0x0][0x208] ;  /* 0x0000820000247ab9 */ /* 0x000fe20000000a00 */
[----:B------:R-:W-:-:S04]  /*0cf0*/  ISETP.NE.U32.AND P0, PT, RZ, UR4, PT ;  /* 0x00000004ff007c0c */ /* 0x000fc8000bf05070 */
[----:B------:R-:W-:-:S13]  /*0d00*/  ISETP.NE.AND.EX P0, PT, RZ, UR5, PT, P0 ;  /* 0x00000005ff007c0c */ /* 0x000fda000bf05300 */
[----:B------:R-:W-:Y:S05]  /*0d10*/  @!P0 BRA `(.L_x_8) ;  /* 0x00000000001c8947 */ /* 0x000fea0003800000 */
[----:B------:R-:W0:Y:S02]  /*0d20*/  LDC.64 R4, c[0x0][0x598] ;  /* 0x00016600ff047b82 */ /* 0x000e240000000a00 */
[----:B0-----:R-:W2:Y:S02]  /*0d30*/  LDG.E.64 R4, desc[UR36][R4.64] ;  /* 0x0000002404047981 */ /* 0x001ea4000c1e1b00 */
[----:B--2---:R-:W-:-:S04]  /*0d40*/  ISETP.NE.U32.AND P0, PT, R4, RZ, PT ;  /* 0x000000ff0400720c */ /* 0x004fc80003f05070 */
[----:B------:R-:W-:-:S13]  /*0d50*/  ISETP.NE.AND.EX P0, PT, R5, RZ, PT, P0 ;  /* 0x000000ff0500720c */ /* 0x000fda0003f05300 */
[----:B------:R-:W-:Y:S05]  /*0d60*/  @!P0 BRA `(.L_x_8) ;  /* 0x0000000000088947 */ /* 0x000fea0003800000 */
[----:B------:R0:W5:Y:S01]  /*0d70*/  LD.E R23, desc[UR36][R4.64] ;  /* 0x0000002404177980 */ /* 0x000162000c101900 */
[----:B------:R-:W-:Y:S05]  /*0d80*/  BRA `(.L_x_9) ;  /* 0x0000000000247947 */ /* 0x000fea0003800000 */
.L_x_8:
[----:B------:R-:W-:Y:S02]  /*0d90*/  ULDC.64 UR4, c[0x0][0x588] ;  /* 0x0001620000047ab9 */ /* 0x000fe40000000a00 */
[----:B------:R-:W-:-:S04]  /*0da0*/  ISETP.NE.U32.AND P0, PT, RZ, UR4, PT ;  /* 0x00000004ff007c0c */ /* 0x000fc8000bf05070 */
[----:B------:R-:W-:-:S13]  /*0db0*/  ISETP.NE.AND.EX P0, PT, RZ, UR5, PT, P0 ;  /* 0x00000005ff007c0c */ /* 0x000fda000bf05300 */
[----:B------:R-:W-:Y:S05]  /*0dc0*/  @!P0 BRA `(.L_x_10) ;  /* 0x00000000000c8947 */ /* 0x000fea0003800000 */
[----:B------:R-:W0:Y:S02]  /*0dd0*/  LDC.64 R4, c[0x0][0x588] ;  /* 0x00016200ff047b82 */ /* 0x000e240000000a00 */
[----:B0-----:R1:W5:Y:S01]  /*0de0*/  LDG.E R23, desc[UR36][R4.64] ;  /* 0x0000002404177981 */ /* 0x001362000c1e1900 */
[----:B------:R-:W-:Y:S05]  /*0df0*/  BRA `(.L_x_9) ;  /* 0x0000000000087947 */ /* 0x000fea0003800000 */
.L_x_10:
[----:B------:R-:W-:Y:S02]  /*0e00*/  ULDC UR4, c[0x0][0x580] ;  /* 0x0001600000047ab9 */ /* 0x000fe40000000800 */
[----:B------:R-:W-:-:S07]  /*0e10*/  IMAD.U32 R23, RZ, RZ, UR4 ;  /* 0x00000004ff177e24 */ /* 0x000fce000f8e00ff */
.L_x_9:
[----:B------:R-:W-:Y:S02]  /*0e20*/  ULDC.64 UR4, c[0x0][0x5a0] ;  /* 0x0001680000047ab9 */ /* 0x000fe40000000a00 */
[----:B------:R-:W-:-:S04]  /*0e30*/  ISETP.NE.U32.AND P0, PT, RZ, UR4, PT ;  /* 0x00000004ff007c0c */ /* 0x000fc8000bf05070 */
[----:B------:R-:W-:-:S13]  /*0e40*/  ISETP.NE.AND.EX P0, PT, RZ, UR5, PT, P0 ;  /* 0x00000005ff007c0c */ /* 0x000fda000bf05300 */
[----:B------:R-:W-:Y:S05]  /*0e50*/  @!P0 BRA `(.L_x_11) ;  /* 0x00000000001c8947 */ /* 0x000fea0003800000 */
[----:B01----:R-:W0:Y:S02]  /*0e60*/  LDC.64 R4, c[0x0][0x5a0] ;  /* 0x00016800ff047b82 */ /* 0x003e240000000a00 */
[----:B0-----:R-:W2:Y:S02]  /*0e70*/  LDG.E.64 R4, desc[UR36][R4.64] ;  /* 0x0000002404047981 */ /* 0x001ea4000c1e1b00 */
[----:B--2---:R-:W-:-:S04]  /*0e80*/  ISETP.NE.U32.AND P0, PT, R4, RZ, PT ;  /* 0x000000ff0400720c */ /* 0x004fc80003f05070 */
[----:B------:R-:W-:-:S13]  /*0e90*/  ISETP.NE.AND.EX P0, PT, R5, RZ, PT, P0 ;  /* 0x000000ff0500720c */ /* 0x000fda0003f05300 */
[----:B------:R-:W-:Y:S05]  /*0ea0*/  @!P0 BRA `(.L_x_11) ;  /* 0x0000000000088947 */ /* 0x000fea0003800000 */
[----:B------:R0:W5:Y:S01]  /*0eb0*/  LD.E R56, desc[UR36][R4.64] ;  /* 0x0000002404387980 */ /* 0x000162000c101900 */
[----:B------:R-:W-:Y:S05]  /*0ec0*/  BRA `(.L_x_12) ;  /* 0x0000000000247947 */ /* 0x000fea0003800000 */
.L_x_11:
[----:B------:R-:W-:Y:S02]  /*0ed0*/  ULDC.64 UR4, c[0x0][0x590] ;  /* 0x0001640000047ab9 */ /* 0x000fe40000000a00 */
[----:B------:R-:W-:-:S04]  /*0ee0*/  ISETP.NE.U32.AND P0, PT, RZ, UR4, PT ;  /* 0x00000004ff007c0c */ /* 0x000fc8000bf05070 */
[----:B------:R-:W-:-:S13]  /*0ef0*/  ISETP.NE.AND.EX P0, PT, RZ, UR5, PT, P0 ;  /* 0x00000005ff007c0c */ /* 0x000fda000bf05300 */
[----:B------:R-:W-:Y:S05]  /*0f00*/  @!P0 BRA `(.L_x_13) ;  /* 0x00000000000c8947 */ /* 0x000fea0003800000 */
[----:B01----:R-:W0:Y:S02]  /*0f10*/  LDC.64 R4, c[0x0][0x590] ;  /* 0x00016400ff047b82 */ /* 0x003e240000000a00 */
[----:B0-----:R1:W5:Y:S01]  /*0f20*/  LDG.E R56, desc[UR36][R4.64] ;  /* 0x0000002404387981 */ /* 0x001362000c1e1900 */
[----:B------:R-:W-:Y:S05]  /*0f30*/  BRA `(.L_x_12) ;  /* 0x0000000000087947 */ /* 0x000fea0003800000 */
.L_x_13:
[----:B------:R-:W-:Y:S02]  /*0f40*/  ULDC UR4, c[0x0][0x584] ;  /* 0x0001610000047ab9 */ /* 0x000fe40000000800 */
[----:B------:R-:W-:-:S07]  /*0f50*/  IMAD.U32 R56, RZ, RZ, UR4 ;  /* 0x00000004ff387e24 */ /* 0x000fce000f8e00ff */
.L_x_12:
[----:B------:R-:W-:-:S13]  /*0f60*/  LOP3.LUT P0, RZ, R0, 0xff, RZ, 0xc0, !PT ;  /* 0x000000ff00ff7812 */ /* 0x000fda000780c0ff */
[----:B------:R-:W-:Y:S05]  /*0f70*/  @!P0 EXIT ;  /* 0x000000000000894d */ /* 0x000fea0003800000 */
[----:B------:R-:W-:Y:S01]  /*0f80*/  ULDC UR4, c[0x0][0x28c] ;  /* 0x0000a30000047ab9 */ /* 0x000fe20000000800 */
[----:B------:R-:W-:Y:S01]  /*0f90*/  LOP3.LUT R62, R19, 0x1, RZ, 0xfc, !PT ;  /* 0x00000001133e7812 */ /* 0x000fe200078efcff */
[----:B------:R-:W-:Y:S01]  /*0fa0*/  UIADD3 UR4, UR4, 0x3f, URZ ;  /* 0x0000003f04047890 */ /* 0x000fe2000fffe03f */
[----:B------:R-:W-:Y:S01]  /*0fb0*/  UMOV UR38, URZ ;  /* 0x0000003f00267c82 */ /* 0x000fe20008000000 */
[----:B------:R-:W-:Y:S02]  /*0fc0*/  UMOV UR39, URZ ;  /* 0x0000003f00277c82 */ /* 0x000fe40008000000 */
[----:B------:R-:W-:-:S04]  /*0fd0*/  USHF.R.S32.HI UR5, URZ, 0x1f, UR4 ;  /* 0x0000001f3f057899 */ /* 0x000fc80008011404 */
[----:B------:R-:W-:-:S04]  /*0fe0*/  ULEA.HI UR5, UR5, UR4, URZ, 0x6 ;  /* 0x0000000405057291 */ /* 0x000fc8000f8f303f */
[----:B------:R-:W-:-:S12]  /*0ff0*/  USHF.R.S32.HI UR40, URZ, 0x6, UR5 ;  /* 0x000000063f287899 */ /* 0x000fd80008011405 */
.L_x_95:
[----:B------:R-:W-:Y:S01]  /*1000*/  LOP3.LUT R0, R18, 0x80, RZ, 0xc0, !PT ;  /* 0x0000008012007812 */ /* 0x000fe200078ec0ff */
[----:B--2---:R-:W2:Y:S01]  /*1010*/  S2UR UR7, SR_CgaCtaId ;  /* 0x00000000000779c3 */ /* 0x004ea20000008800 */
[----:B------:R-:W-:Y:S02]  /*1020*/  UMOV UR6, 0x400 ;  /* 0x0000040000067882 */ /* 0x000fe40000000000 */
[----:B------:R-:W-:-:S06]  /*1030*/  SHF.R.U32.HI R0, RZ, 0x7, R0 ;  /* 0x00000007ff007819 */ /* 0x000fcc0000011600 */
[----:B---3--:R-:W3:Y:S01]  /*1040*/  SHFL.IDX PT, R0, R0, RZ, 0x1f ;  /* 0x00001fff00007589 */ /* 0x008ee200000e0000 */
[----:B--2---:R-:W-:Y:S01]  /*1050*/  ULEA UR42, UR7, UR6, 0x18 ;  /* 0x00000006072a7291 */ /* 0x004fe2000f8ec03f */
[----:B---3--:R-:W-:-:S13]  /*1060*/  R2UR UR4, R0 ;  /* 0x00000000000472ca */ /* 0x008fda00000e0000 */
[----:B------:R-:W-:-:S04]  /*1070*/  ULEA.HI UR5, UR4, UR4, URZ, 0x1 ;  /* 0x0000000404057291 */ /* 0x000fc8000f8f083f */
[----:B------:R-:W-:-:S04]  /*1080*/  ULOP3.LUT UR5, UR5, 0x7fffe, URZ, 0xc0, !UPT ;  /* 0x0007fffe05057892 */ /* 0x000fc8000f8ec03f */
[----:B------:R-:W-:-:S03]  /*1090*/  UIADD3 UR5, UR4, -UR5, URZ ;  /* 0x8000000504057290 */ /* 0x000fc6000fffe03f */
[----:B------:R-:W-:Y:S01]  /*10a0*/  ULDC UR4, c[0x0][0x28c] ;  /* 0x0000a30000047ab9 */ /* 0x000fe20000000800 */
[----:B------:R-:W-:Y:S01]  /*10b0*/  ULEA UR5, UR5, UR42, 0xd ;  /* 0x0000002a05057291 */ /* 0x000fe2000f8e683f */
[----:B------:R-:W-:-:S03]  /*10c0*/  ISETP.LT.AND P0, PT, RZ, UR4, PT ;  /* 0x00000004ff007c0c */ /* 0x000fc6000bf01270 */
[----:B------:R-:W-:-:S04]  /*10d0*/  UIADD3 UR5, UR5, 0x180, URZ ;  /* 0x0000018005057890 */ /* 0x000fc8000fffe03f */
[----:B------:R-:W-:-:S04]  /*10e0*/  USHF.R.U32.HI UR5, URZ, 0x4, UR5 ;  /* 0x000000043f057899 */ /* 0x000fc80008011605 */
[----:B------:R-:W-:Y:S02]  /*10f0*/  ULOP3.LUT UR41, UR5, 0x3fff, URZ, 0xc0, !UPT ;  /* 0x00003fff05297892 */ /* 0x000fe4000f8ec03f */
[----:B-1--45:R-:W-:Y:S10]  /*1100*/  @P0 BRA `(.L_x_14) ;  /* 0x0000000000400947 */ /* 0x032ff40003800000 */
[----:B------:R-:W-:Y:S01]  /*1110*/  MOV R0, 0x0 ;  /* 0x0000000000007802 */ /* 0x000fe20000000f00 */
[----:B------:R-:W-:Y:S01]  /*1120*/  ULDC.64 UR4, c[0x4][0x68] ;  /* 0x01001a0000047ab9 */ /* 0x000fe20000000a00 */
[----:B------:R-:W-:Y:S01]  /*1130*/  ULDC.64 UR6, c[0x4][0x8] ;  /* 0x0100020000067ab9 */ /* 0x000fe20000000a00 */
[----:B01----:R-:W-:Y:S01]  /*1140*/  IMAD.U32 R4, RZ, RZ, UR4 ;  /* 0x00000004ff047e24 */ /* 0x003fe2000f8e00ff */
[----:B------:R0:W1:Y:S01]  /*1150*/  LDC.64 R14, c[0x4][R0] ;  /* 0x01000000000e7b82 */ /* 0x0000620000000a00 */
[----:B------:R-:W-:Y:S01]  /*1160*/  IMAD.U32 R5, RZ, RZ, UR5 ;  /* 0x00000005ff057e24 */ /* 0x000fe2000f8e00ff */
[----:B------:R-:W-:Y:S01]  /*1170*/  ULDC.64 UR4, c[0x4][0x70] ;  /* 0x01001c0000047ab9 */ /* 0x000fe20000000a00 */
[----:B------:R-:W-:Y:S02]  /*1180*/  IMAD.U32 R10, RZ, RZ, UR6 ;  /* 0x00000006ff0a7e24 */ /* 0x000fe4000f8e00ff */
[----:B------:R-:W-:Y:S02]  /*1190*/  IMAD.U32 R6, RZ, RZ, UR4 ;  /* 0x00000004ff067e24 */ /* 0x000fe4000f8e00ff */
[----:B------:R-:W-:-:S02]  /*11a0*/  IMAD.U32 R7, RZ, RZ, UR5 ;  /* 0x00000005ff077e24 */ /* 0x000fc4000f8e00ff */
[----:B------:R-:W-:Y:S02]  /*11b0*/  IMAD.U32 R11, RZ, RZ, UR7 ;  /* 0x00000007ff0b7e24 */ /* 0x000fe4000f8e00ff */
[----:B------:R-:W-:Y:S02]  /*11c0*/  IMAD.MOV.U32 R8, RZ, RZ, 0x1e1 ;  /* 0x000001e1ff087424 */ /* 0x000fe400078e00ff */
[----:B------:R-:W-:Y:S02]  /*11d0*/  IMAD.MOV.U32 R12, RZ, RZ, 0x1 ;  /* 0x00000001ff0c7424 */ /* 0x000fe400078e00ff */
[----:B0-----:R-:W-:-:S07]  /*11e0*/  IMAD.MOV.U32 R13, RZ, RZ, RZ ;  /* 0x000000ffff0d7224 */ /* 0x001fce00078e00ff */
[----:B------:R-:W-:-:S07]  /*11f0*/  LEPC R20, `(.L_x_14) ;  /* 0x000000001014794e */ /* 0x000fce0000000000 */
[----:B-1---5:R-:W-:Y:S05]  /*1200*/  CALL.ABS.NOINC R14 ;  /* 0x000000000e007343 */ /* 0x022fea0003c00000 */
.L_x_14:
[----:B------:R-:W-:-:S13]  /*1210*/  ISETP.NE.AND P0, PT, R62, 0x3, PT ;  /* 0x000000033e00780c */ /* 0x000fda0003f05270 */
[----:B------:R-:W-:Y:S05]  /*1220*/  @!P0 BRA `(.L_x_15) ;  /* 0x0000000000048947 */ /* 0x000fea0003800000 */
[----:B------:R-:W-:Y:S01]  /*1230*/  BPT.TRAP 0x1 ;  /* 0x000000040000795c */ /* 0x000fe20000300000 */
.L_x_15:
[----:B------:R-:W-:Y:S02]  /*1240*/  IMAD.U32 R3, RZ, RZ, UR39 ;  /* 0x00000027ff037e24 */ /* 0x000fe4000f8e00ff */
[----:B------:R-:W-:-:S03]  /*1250*/  IMAD.U32 R0, RZ, RZ, UR38 ;  /* 0x00000026ff007e24 */ /* 0x000fc6000f8e00ff */
[----:B------:R-:W-:Y:S02]  /*1260*/  LEA R3, R3, UR42, 0x3 ;  /* 0x0000002a03037c11 */ /* 0x000fe4000f8e18ff */
[----:B------:R-:W-:-:S04]  /*1270*/  SHF.L.U32 R0, R0, 0x1f, RZ ;  /* 0x0000001f00007819 */ /* 0x000fc800000006ff */
[----:B------:R2:W3:Y:S01]  /*1280*/  SYNCS.PHASECHK.TRANS64.TRYWAIT P1, [R3+URZ], R0 ;  /* 0x00000000030075a7 */ /* 0x0004e2000802017f */
[----:B------:R-:W-:Y:S05]  /*1290*/  @!P0 BRA `(.L_x_16) ;  /* 0x0000000000048947 */ /* 0x000fea0003800000 */
[----:B------:R-:W-:Y:S01]  /*12a0*/  BPT.TRAP 0x1 ;  /* 0x000000040000795c */ /* 0x000fe20000300000 */
.L_x_16:
[----:B---3--:R-:W-:Y:S05]  /*12b0*/  @P1 BRA `(.L_x_17) ;  /* 0x0000000000081947 */ /* 0x008fea0003800000 */
[----:B------:R-:W3:Y:S02]  /*12c0*/  SYNCS.PHASECHK.TRANS64.TRYWAIT P1, [R3+URZ], R0 ;  /* 0x00000000030075a7 */ /* 0x000ee4000802017f */
[----:B---3--:R-:W-:Y:S05]  /*12d0*/  @!P1 BRA `(.L_x_18) ;  /* 0x0000004c004c9947 */ /* 0x008fea0003800000 */
.L_x_17:
[----:B------:R-:W-:-:S04]  /*12e0*/  UISETP.LT.AND UP0, UPT, UR40, 0x1, UPT ;  /* 0x000000012800788c */ /* 0x000fc8000bf01270 */
[----:B------:R-:W-:-:S04]  /*12f0*/  USEL UR4, UR40, 0x1, UP0 ;  /* 0x0000000128047887 */ /* 0x000fc80008000000 */
[----:B------:R-:W-:-:S06]  /*1300*/  UIADD3 UR4, UR40, -UR4, URZ ;  /* 0x8000000428047290 */ /* 0x000fcc000fffe03f */
[----:B--23--:R-:W-:Y:S01]  /*1310*/  IMAD.U32 R0, RZ, RZ, UR4 ;  /* 0x00000004ff007e24 */ /* 0x00cfe2000f8e00ff */
[----:B------:R-:W-:Y:S05]  /*1320*/  WARPSYNC.ALL ;  /* 0x0000000000007948 */ /* 0x000fea0003800000 */
[----:B------:R-:W-:Y:S01]  /*1330*/  ISETP.GE.AND P1, PT, R0, 0x1, PT ;  /* 0x000000010000780c */ /* 0x000fe20003f26270 */
[----:B------:R-:W-:Y:S01]  /*1340*/  UIADD3 UR4, UR42, 0x24180, URZ ;  /* 0x000241802a047890 */ /* 0x000fe2000fffe03f */
[----:B------:R-:W-:Y:S01]  /*1350*/  WARPGROUP.ARRIVE ;  /* 0x00000000000079c5 */ /* 0x000fe20000000000 */
[----:B------:R-:W-:Y:S01]  /*1360*/  UMOV UR9, 0x40000040 ;  /* 0x4000004000097882 */ /* 0x000fe20000000000 */
[----:B------:R-:W-:Y:S01]  /*1370*/  UMOV UR11, 0x40000040 ;  /* 0x40000040000b7882 */ /* 0x000fe20000000000 */
[----:B------:R-:W-:-:S04]  /*1380*/  USHF.R.U32.HI UR4, URZ, 0x4, UR4 ;  /* 0x000000043f047899 */ /* 0x000fc80008011604 */
[----:B------:R-:W-:Y:S02]  /*1390*/  ULOP3.LUT UR5, UR4, 0x3fff, URZ, 0xc0, !UPT ;  /* 0x00003fff04057892 */ /* 0x000fe4000f8ec03f */
[----:B------:R-:W-:Y:S02]  /*13a0*/  ULOP3.LUT UR4, UR41, 0x10000, URZ, 0xfc, !UPT ;  /* 0x0001000029047892 */ /* 0x000fe4000f8efc3f */
[----:B------:R-:W-:Y:S02]  /*13b0*/  ULOP3.LUT UR5, UR5, 0x10000, URZ, 0xfc, !UPT ;  /* 0x0001000005057892 */ /* 0x000fe4000f8efc3f */
[----:B------:R-:W-:Y:S02]  /*13c0*/  ULEA UR6, UR39, UR4, 0xa ;  /* 0x0000000427067291 */ /* 0x000fe4000f8e503f */
[----:B------:R-:W-:-:S05]  /*13d0*/  ULEA UR7, UR39, UR5, 0x9 ;  /* 0x0000000527077291 */ /* 0x000fca000f8e483f */
[----:B------:R-:W-:Y:S02]  /*13e0*/  UMOV UR8, UR6 ;  /* 0x0000000600087c82 */ /* 0x000fe40008000000 */
[----:B------:R-:W-:Y:S02]  /*13f0*/  UMOV UR10, UR7 ;  /* 0x00000007000a7c82 */ /* 0x000fe40008000000 */
[----:B------:R-:W-:Y:S01]  /*1400*/  HGMMA.64x64x16.F32 R24, gdesc[UR8], RZ, !UPT, gsb0 ;  /* 0x00e00000081879f0 */ /* 0x000fe2000c0008ff */
[----:B------:R-:W-:Y:S02]  /*1410*/  UIADD3 UR8, UR6, 0x2, URZ ;  /* 0x0000000206087890 */ /* 0x000fe4000fffe03f */
[----:B------:R-:W-:Y:S01]  /*1420*/  UIADD3 UR10, UR7, 0x2, URZ ;  /* 0x00000002070a7890 */ /* 0x000fe2000fffe03f */
[----:B------:R-:W-:Y:S01]  /*1430*/  UMOV UR9, 0x40000040 ;  /* 0x4000004000097882 */ /* 0x000fe20000000000 */
[----:B------:R-:W-:Y:S01]  /*1440*/  UMOV UR11, 0x40000040 ;  /* 0x40000040000b7882 */ /* 0x000fe20000000000 */
[----:B------:R-:W-:-:S02]  /*1450*/  WARPGROUP.DEPBAR.LE gsb0, 0x0 ;  /* 0x00008000000079c5 */ /* 0x000fc40000010000 */
[----:B------:R-:W-:-:S06]  /*1460*/  WARPGROUP.ARRIVE ;  /* 0x00000000000079c5 */ /* 0x000fcc0000000000 */
[----:B------:R-:W-:Y:S01]  /*1470*/  HGMMA.64x64x16.F32 R24, gdesc[UR8], R24, gsb0 ;  /* 0x00e00000081879f0 */ /* 0x000fe20008000818 */
[----:B------:R-:W-:Y:S02]  /*1480*/  UIADD3 UR8, UR6, 0x4, URZ ;  /* 0x0000000406087890 */ /* 0x000fe4000fffe03f */
[----:B------:R-:W-:Y:S01]  /*1490*/  UIADD3 UR10, UR7, 0x4, URZ ;  /* 0x00000004070a7890 */ /* 0x000fe2000fffe03f */
[----:B------:R-:W-:Y:S01]  /*14a0*/  UMOV UR9, 0x40000040 ;  /* 0x4000004000097882 */ /* 0x000fe20000000000 */
[----:B------:R-:W-:Y:S01]  /*14b0*/  UMOV UR11, 0x40000040 ;  /* 0x40000040000b7882 */ /* 0x000fe20000000000 */
[----:B------:R-:W-:Y:S02]  /*14c0*/  WARPGROUP.DEPBAR.LE gsb0, 0x0 ;  /* 0x00008000000079c5 */ /* 0x000fe40000010000 */
        /* <DEDUP_REMOVED lines=8> */
[----:B------:R-:W-:Y:S03]  /*1550*/  HGMMA.64x64x16.F32 R24, gdesc[UR8], R24, gsb0 ;  /* 0x00e00000081879f0 */ /* 0x000fe60008000818 */
[----:B------:R-:W-:Y:S02]  /*1560*/  WARPGROUP.DEPBAR.LE gsb0, 0x0 ;  /* 0x00008000000079c5 */ /* 0x000fe40000010000 */
[----:B------:R-:W-:Y:S05]  /*1570*/  @!P1 BRA `(.L_x_19) ;  /* 0x0000000400189947 */ /* 0x000fea0003800000 */
[----:B------:R-:W-:-:S04]  /*1580*/  UIADD3 UR6, UR39, 0x1, URZ ;  /* 0x0000000127067890 */ /* 0x000fc8000fffe03f */
[----:B------:R-:W-:-:S04]  /*1590*/  UISETP.NE.AND UP0, UPT, UR6, 0x9, UPT ;  /* 0x000000090600788c */ /* 0x000fc8000bf05270 */
[----:B------:R-:W-:Y:S02]  /*15a0*/  USEL UR7, URZ, 0x1, UP0 ;  /* 0x000000013f077887 */ /* 0x000fe40008000000 */
[----:B------:R-:W-:Y:S02]  /*15b0*/  USEL UR6, UR6, URZ, UP0 ;  /* 0x0000003f06067287 */ /* 0x000fe40008000000 */
[----:B------:R-:W-:-:S06]  /*15c0*/  ULOP3.LUT UR7, UR38, UR7, URZ, 0x3c, !UPT ;  /* 0x0000000726077292 */ /* 0x000fcc000f8e3c3f */
[----:B01----:R-:W-:Y:S01]  /*15d0*/  IMAD.U32 R5, RZ, RZ, UR7 ;  /* 0x00000007ff057e24 */ /* 0x003fe2000f8e00ff */
[----:B------:R-:W-:-:S06]  /*15e0*/  UMOV UR7, UR39 ;  /* 0x0000002700077c82 */ /* 0x000fcc0008000000 */
.L_x_26:
[----:B01----:R-:W-:Y:S05]  /*15f0*/  @!P0 BRA `(.L_x_20) ;  /* 0x0000000000048947 */ /* 0x003fea0003800000 */
[----:B------:R-:W-:Y:S01]  /*1600*/  BPT.TRAP 0x1 ;  /* 0x000000040000795c */ /* 0x000fe20000300000 */
.L_x_20:
[----:B------:R-:W0:Y:S01]  /*1610*/  S2UR UR9, SR_CgaCtaId ;  /* 0x00000000000979c3 */ /* 0x000e220000008800 */
[----:B------:R-:W-:Y:S01]  /*1620*/  UMOV UR8, 0x400 ;  /* 0x0000040000087882 */ /* 0x000fe20000000000 */
[----:B------:R-:W-:Y:S01]  /*1630*/  SHF.L.U32 R3, R5, 0x1f, RZ ;  /* 0x0000001f05037819 */ /* 0x000fe200000006ff */
[----:B0-----:R-:W-:-:S04]  /*1640*/  ULEA UR14, UR9, UR8, 0x18 ;  /* 0x00000008090e7291 */ /* 0x001fc8000f8ec03f */
[----:B------:R-:W-:-:S09]  /*1650*/  ULEA UR8, UR6, UR14, 0x3 ;  /* 0x0000000e06087291 */ /* 0x000fd2000f8e183f */
[----:B------:R0:W1:Y:S01]  /*1660*/  SYNCS.PHASECHK.TRANS64.TRYWAIT P1, [UR8], R3 ;  /* 0x00000003ff0075a7 */ /* 0x0000620008020148 */
[----:B------:R-:W-:Y:S05]  /*1670*/  @!P0 BRA `(.L_x_21) ;  /* 0x0000000000048947 */ /* 0x000fea0003800000 */
[----:B------:R-:W-:Y:S01]  /*1680*/  BPT.TRAP 0x1 ;  /* 0x000000040000795c */ /* 0x000fe20000300000 */
.L_x_21:
[----:B-1----:R-:W-:Y:S05]  /*1690*/  @P1 BRA `(.L_x_22) ;  /* 0x0000000000081947 */ /* 0x002fea0003800000 */
[----:B------:R-:W1:Y:S02]  /*16a0*/  SYNCS.PHASECHK.TRANS64.TRYWAIT P1, [UR8], R3 ;  /* 0x00000003ff0075a7 */ /* 0x000e640008020148 */
[----:B-1----:R-:W-:Y:S05]  /*16b0*/  @!P1 BRA `(.L_x_23) ;  /* 0x0000004800689947 */ /* 0x002fea0003800000 */
.L_x_22:
[----:B------:R-:W-:Y:S01]  /*16c0*/  ULEA UR12, UR6, UR4, 0xa ;  /* 0x00000004060c7291 */ /* 0x000fe2000f8e503f */
[----:B------:R-:W-:Y:S01]  /*16d0*/  WARPGROUP.ARRIVE ;  /* 0x00000000000079c5 */ /* 0x000fe20000000000 */
[----:B------:R-:W-:Y:S01]  /*16e0*/  ULEA UR13, UR6, UR5, 0x9 ;  /* 0x00000005060d7291 */ /* 0x000fe2000f8e483f */
[----:B------:R-:W-:Y:S01]  /*16f0*/  UMOV UR9, 0x40000040 ;  /* 0x4000004000097882 */ /* 0x000fe20000000000 */
[----:B------:R-:W-:-:S03]  /*1700*/  UMOV UR11, 0x40000040 ;  /* 0x40000040000b7882 */ /* 0x000fc60000000000 */
[----:B------:R-:W-:Y:S02]  /*1710*/  UMOV UR8, UR12 ;  /* 0x0000000c00087c82 */ /* 0x000fe40008000000 */
[----:B------:R-:W-:Y:S02]  /*1720*/  UMOV UR10, UR13 ;  /* 0x0000000d000a7c82 */ /* 0x000fe40008000000 */
[----:B------:R-:W-:Y:S01]  /*1730*/  HGMMA.64x64x16.F32 R24, gdesc[UR8], R24, gsb0 ;  /* 0x00e00000081879f0 */ /* 0x000fe20008000818 */
        /* <DEDUP_REMOVED lines=23> */
[----:B------:R-:W-:Y:S01]  /*18b0*/  BPT.TRAP 0x1 ;  /* 0x000000040000795c */ /* 0x000fe20000300000 */
.L_x_24:
[----:B------:R-:W-:Y:S01]  /*18c0*/  ULEA UR8, UR7, UR14, 0x3 ;  /* 0x0000000e07087291 */ /* 0x000fe2000f8e183f */
[----:B------:R-:W-:-:S03]  /*18d0*/  ISETP.GT.U32.AND P1, PT, R19, 0x1, PT ;  /* 0x000000011300780c */ /* 0x000fc60003f24070 */
[----:B------:R-:W-:-:S04]  /*18e0*/  UIADD3 UR8, UR8, 0x48, URZ ;  /* 0x0000004808087890 */ /* 0x000fc8000fffe03f */
[----:B------:R-:W-:-:S09]  /*18f0*/  UPRMT UR8, URZ, 0x654, UR8 ;  /* 0x000006543f087896 */ /* 0x000fd20008000008 */
[----:B------:R-:W-:Y:S01]  /*1900*/  SYNCS.ARRIVE.TRANS64.RED.A1T0 RZ, [UR8], RZ ;  /* 0x000000ffffff79a7 */ /* 0x000fe20008100408 */
[----:B------:R-:W-:Y:S05]  /*1910*/  @P1 BRA `(.L_x_25) ;  /* 0x0000000000041947 */ /* 0x000fea0003800000 */
[----:B------:R-:W-:Y:S01]  /*1920*/  BPT.TRAP 0x1 ;  /* 0x000000040000795c */ /* 0x000fe20000300000 */
.L_x_25:
[----:B------:R-:W-:Y:S01]  /*1930*/  UIADD3 UR6, UR6, 0x1, URZ ;  /* 0x0000000106067890 */ /* 0x000fe2000fffe03f */
[C---:B------:R-:W-:Y:S01]  /*1940*/  ISETP.GT.AND P1, PT, R0.reuse, 0x1, PT ;  /* 0x000000010000780c */ /* 0x040fe20003f24270 */
[----:B------:R-:W-:Y:S01]  /*1950*/  UIADD3 UR7, UR7, 0x1, URZ ;  /* 0x0000000107077890 */ /* 0x000fe2000fffe03f */
[----:B------:R-:W-:Y:S01]  /*1960*/  VIADD R0, R0, 0xffffffff ;  /* 0xffffffff00007836 */ /* 0x000fe20000000000 */
[----:B------:R-:W-:Y:S02]  /*1970*/  UISETP.NE.AND UP0, UPT, UR6, 0x9, UPT ;  /* 0x000000090600788c */ /* 0x000fe4000bf05270 */
[----:B------:R-:W-:Y:S02]  /*1980*/  UISETP.NE.AND UP1, UPT, UR7, 0x9, UPT ;  /* 0x000000090700788c */ /* 0x000fe4000bf25270 */
[----:B------:R-:W-:Y:S02]  /*1990*/  USEL UR8, URZ, 0x1, UP0 ;  /* 0x000000013f087887 */ /* 0x000fe40008000000 */
[----:B------:R-:W-:-:S02]  /*19a0*/  USEL UR6, UR6, URZ, UP0 ;  /* 0x0000003f06067287 */ /* 0x000fc40008000000 */
[----:B------:R-:W-:Y:S02]  /*19b0*/  USEL UR7, UR7, URZ, UP1 ;  /* 0x0000003f07077287 */ /* 0x000fe40008800000 */
[----:B------:R-:W-:Y:S01]  /*19c0*/  LOP3.LUT R5, R5, UR8, RZ, 0x3c, !PT ;  /* 0x0000000805057c12 */ /* 0x000fe2000f8e3cff */
[----:B------:R-:W-:Y:S09]  /*19d0*/  @P1 BRA `(.L_x_26) ;  /* 0xfffffffc00041947 */ /* 0x000ff2000383ffff */
.L_x_19:
[----:B------:R-:W2:Y:S02]  /*19e0*/  LDC R0, c[0x0][0x28c] ;  /* 0x0000a300ff007b82 */ /* 0x000ea40000000800 */
[----:B--2---:R-:W-:-:S13]  /*19f0*/  ISETP.GE.AND P1, PT, R0, 0x1, PT ;  /* 0x000000010000780c */ /* 0x004fda0003f26270 */
[----:B------:R-:W-:Y:S05]  /*1a00*/  @!P1 BRA `(.L_x_27) ;  /* 0x0000000000489947 */ /* 0x000fea0003800000 */
[----:B------:R-:W-:Y:S05]  /*1a10*/  @!P0 BRA `(.L_x_28) ;  /* 0x0000000000048947 */ /* 0x000fea0003800000 */
[----:B------:R-:W-:Y:S01]  /*1a20*/  BPT.TRAP 0x1 ;  /* 0x000000040000795c */ /* 0x000fe20000300000 */
.L_x_28:
[----:B------:R-:W2:Y:S01]  /*1a30*/  S2UR UR7, SR_CgaCtaId ;  /* 0x00000000000779c3 */ /* 0x000ea20000008800 */
[----:B------:R-:W-:Y:S01]  /*1a40*/  UISETP.LT.AND UP0, UPT, UR40, 0x1, UPT ;  /* 0x000000012800788c */ /* 0x000fe2000bf01270 */
[----:B------:R-:W-:-:S03]  /*1a50*/  ISETP.GT.U32.AND P0, PT, R19, 0x1, PT ;  /* 0x000000011300780c */ /* 0x000fc60003f04070 */
[----:B------:R-:W-:-:S04]  /*1a60*/  USEL UR6, UR40, 0x1, UP0 ;  /* 0x0000000128067887 */ /* 0x000fc80008000000 */
[----:B------:R-:W-:-:S04]  /*1a70*/  UIADD3 UR6, UR39, UR40, -UR6 ;  /* 0x0000002827067290 */ /* 0x000fc8000fffe806 */
[----:B------:R-:W-:-:S04]  /*1a80*/  UIMAD.WIDE.U32 UR4, UR6, 0x38e38e39, URZ ;  /* 0x38e38e39060478a5 */ /* 0x000fc8000f8e003f */
[----:B------:R-:W-:-:S03]  /*1a90*/  USHF.R.U32.HI UR4, URZ, 0x1, UR5 ;  /* 0x000000013f047899 */ /* 0x000fc60008011605 */
[----:B------:R-:W-:Y:S01]  /*1aa0*/  UMOV UR5, 0x400 ;  /* 0x0000040000057882 */ /* 0x000fe20000000000 */
[----:B------:R-:W-:Y:S02]  /*1ab0*/  UIMAD UR6, UR4, -0x9, UR6 ;  /* 0xfffffff7040678a4 */ /* 0x000fe4000f8e0206 */
[----:B--2---:R-:W-:-:S04]  /*1ac0*/  ULEA UR5, UR7, UR5, 0x18 ;  /* 0x0000000507057291 */ /* 0x004fc8000f8ec03f */
[----:B------:R-:W-:-:S04]  /*1ad0*/  ULEA UR6, UR6, UR5, 0x3 ;  /* 0x0000000506067291 */ /* 0x000fc8000f8e183f */
[----:B------:R-:W-:-:S04]  /*1ae0*/  UIADD3 UR6, UR6, 0x48, URZ ;  /* 0x0000004806067890 */ /* 0x000fc8000fffe03f */
[----:B------:R-:W-:-:S09]  /*1af0*/  UPRMT UR6, URZ, 0x654, UR6 ;  /* 0x000006543f067896 */ /* 0x000fd20008000006 */
[----:B------:R-:W-:Y:S01]  /*1b00*/  SYNCS.ARRIVE.TRANS64.RED.A1T0 RZ, [UR6], RZ ;  /* 0x000000ffffff79a7 */ /* 0x000fe20008100406 */
[----:B------:R-:W-:Y:S05]  /*1b10*/  @P0 BRA `(.L_x_27) ;  /* 0x0000000000040947 */ /* 0x000fea0003800000 */
[----:B------:R-:W-:Y:S01]  /*1b20*/  BPT.TRAP 0x1 ;  /* 0x000000040000795c */ /* 0x000fe20000300000 */
.L_x_27:
[----:B------:R-:W2:Y:S01]  /*1b30*/  LDC R6, c[0x0][0x288] ;  /* 0x0000a200ff067b82 */ /* 0x000ea20000000800 */
[C---:B01----:R-:W-:Y:S01]  /*1b40*/  LOP3.LUT R5, R18.reuse, 0x3, RZ, 0xc0, !PT ;  /* 0x0000000312057812 */ /* 0x043fe200078ec0ff */
[----:B------:R-:W-:Y:S01]  /*1b50*/  IMAD.SHL.U32 R59, R59, 0x40, RZ ;  /* 0x000000403b3b7824 */ /* 0x000fe200078e00ff */
[----:B------:R-:W-:Y:S01]  /*1b60*/  UIADD3 UR39, UR40, UR39, URZ ;  /* 0x0000002728277290 */ /* 0x000fe2000fffe03f */
[----:B------:R-:W-:Y:S01]  /*1b70*/  SHF.R.U32.HI R3, RZ, 0x2, R18 ;  /* 0x00000002ff037819 */ /* 0x000fe20000011612 */
[C---:B------:R-:W-:Y:S01]  /*1b80*/  IMAD.SHL.U32 R10, R18.reuse, 0x2, RZ ;  /* 0x00000002120a7824 */ /* 0x040fe200078e00ff */
[----:B------:R-:W-:Y:S01]  /*1b90*/  LOP3.LUT R4, R18, 0x60, RZ, 0xc0, !PT ;  /* 0x0000006012047812 */ /* 0x000fe200078ec0ff */
[----:B------:R-:W-:Y:S01]  /*1ba0*/  UISETP.GT.U32.AND UP0, UPT, UR39, 0x8, UPT ;  /* 0x000000082700788c */ /* 0x000fe2000bf04070 */
[----:B------:R-:W-:Y:S01]  /*1bb0*/  LOP3.LUT R0, R22, 0x1, RZ, 0xc0, !PT ;  /* 0x0000000116007812 */ /* 0x000fe200078ec0ff */
[----:B------:R-:W-:Y:S01]  /*1bc0*/  ULDC UR7, c[0x0][0x284] ;  /* 0x0000a10000077ab9 */ /* 0x000fe20000000800 */
[----:B------:R-:W-:Y:S01]  /*1bd0*/  LOP3.LUT R3, R3, 0x7, RZ, 0xc0, !PT ;  /* 0x0000000703037812 */ /* 0x000fe200078ec0ff */
[----:B------:R-:W-:Y:S01]  /*1be0*/  UISETP.LT.U32.AND UP0, UPT, UR40, 0x9, UP0 ;  /* 0x000000092800788c */ /* 0x000fe20008701070 */
[----:B------:R-:W-:Y:S01]  /*1bf0*/  SHF.R.U32.HI R4, RZ, 0x1, R4 ;  /* 0x00000001ff047819 */ /* 0x000fe20000011604 */
[----:B------:R-:W-:Y:S01]  /*1c00*/  IMAD.SHL.U32 R8, R0, 0x40, RZ ;  /* 0x0000004000087824 */ /* 0x000fe200078e00ff */
[----:B------:R-:W-:Y:S01]  /*1c10*/  UISETP.GE.U32.AND UP1, UPT, UR40, 0x9, UPT ;  /* 0x000000092800788c */ /* 0x000fe2000bf26070 */
[----:B------:R-:W-:Y:S01]  /*1c20*/  SHF.R.S32.HI R15, RZ, 0x1f, R57 ;  /* 0x0000001fff0f7819 */ /* 0x000fe20000011439 */
[----:B------:R-:W-:Y:S01]  /*1c30*/  ULDC.64 UR8, c[0x0][0x5d0] ;  /* 0x0001740000087ab9 */ /* 0x000fe20000000a00 */
[--C-:B------:R-:W-:Y:S01]  /*1c40*/  IADD3 R7, RZ, -R4, -R3.reuse ;  /* 0x80000004ff077210 */ /* 0x100fe20007ffe803 */
[----:B------:R-:W-:Y:S01]  /*1c50*/  UIMAD.WIDE.U32 UR4, UR39, 0x38e38e39, URZ ;  /* 0x38e38e39270478a5 */ /* 0x000fe2000f8e003f */
[C---:B------:R-:W-:Y:S01]  /*1c60*/  LOP3.LUT R10, R59.reuse, 0x6, R10, 0xf8, !PT ;  /* 0x000000063b0a7812 */ /* 0x040fe200078ef80a */
[----:B------:R-:W-:Y:S01]  /*1c70*/  USEL UR6, URZ, 0x1, !UP0 ;  /* 0x000000013f067887 */ /* 0x000fe2000c000000 */
[----:B------:R-:W-:Y:S01]  /*1c80*/  LOP3.LUT R3, R8, 0x40, R3, 0xe2, !PT ;  /* 0x0000004008037812 */ /* 0x000fe200078ee203 */
[C---:B------:R-:W-:Y:S01]  /*1c90*/  IMAD.WIDE R8, R58.reuse, 0x80, RZ ;  /* 0x000000803a087825 */ /* 0x040fe200078e02ff */
[----:B------:R-:W-:Y:S01]  /*1ca0*/  SHF.R.S32.HI R11, RZ, 0x1f, R10 ;  /* 0x0000001fff0b7819 */ /* 0x000fe2000001140a */
[----:B------:R-:W-:Y:S01]  /*1cb0*/  USHF.R.U32.HI UR4, URZ, 0x1, UR5 ;  /* 0x000000013f047899 */ /* 0x000fe20008011605 */
[----:B--2---:R-:W-:Y:S01]  /*1cc0*/  ISETP.GE.AND P0, PT, R59, R6, PT ;  /* 0x000000063b00720c */ /* 0x004fe20003f06270 */
[----:B------:R-:W-:Y:S01]  /*1cd0*/  IMAD R12, R5, -0x2, R6 ;  /* 0xfffffffe050c7824 */ /* 0x000fe200078e0206 */
[----:B------:R-:W-:Y:S01]  /*1ce0*/  ULOP3.LUT UR38, UR38, UR6, URZ, 0x3c, !UPT ;  /* 0x0000000626267292 */ /* 0x000fe2000f8e3c3f */
[----:B------:R-:W-:Y:S01]  /*1cf0*/  IMAD.SHL.U32 R5, R58, 0x80, RZ ;  /* 0x000000803a057824 */ /* 0x000fe200078e00ff */
[----:B------:R-:W-:Y:S01]  /*1d00*/  LOP3.LUT R73, R8, R3, R4, 0xfe, !PT ;  /* 0x0000000308497212 */ /* 0x000fe200078efe04 */
[----:B------:R-:W-:Y:S01]  /*1d10*/  IMAD R6, R15, UR8, RZ ;  /* 0x000000080f067c24 */ /* 0x000fe2000f8e02ff */
[----:B------:R-:W-:Y:S01]  /*1d20*/  UIMAD UR39, UR4, -0x9, UR39 ;  /* 0xfffffff7042778a4 */ /* 0x000fe2000f8e0227 */
[----:B------:R-:W-:Y:S01]  /*1d30*/  IMAD R0, R0, -0x40, R7 ;  /* 0xffffffc000007824 */ /* 0x000fe200078e0207 */
[----:B------:R-:W-:Y:S01]  /*1d40*/  ISETP.GE.OR P0, PT, R5, UR7, P0 ;  /* 0x0000000705007c0c */ /* 0x000fe20008706670 */
[C---:B------:R-:W-:Y:S01]  /*1d50*/  IMAD R13, R57.reuse, UR9, R6 ;  /* 0x00000009390d7c24 */ /* 0x040fe2000f8e0206 */
[----:B------:R-:W-:Y:S01]  /*1d60*/  @UP1 ULOP3.LUT UR38, UR38, 0x1, UR4, 0x78, !UPT ;  /* 0x0000000126261892 */ /* 0x000fe2000f8e7804 */
[----:B------:R-:W-:Y:S01]  /*1d70*/  IMAD.WIDE.U32 R6, R57, UR8, R10 ;  /* 0x0000000839067c25 */ /* 0x000fe2000f8e000a */
[----:B------:R-:W-:-:S03]  /*1d80*/  IADD3 R3, -R5, UR7, R0 ;  /* 0x0000000705037c10 */ /* 0x000fc6000fffe100 */
[----:B------:R-:W-:Y:S02]  /*1d90*/  IMAD.IADD R7, R7, 0x1, R13 ;  /* 0x0000000107077824 */ /* 0x000fe400078e020d */
[----:B------:R-:W-:Y:S02]  /*1da0*/  IMAD.IADD R4, R12, 0x1, -R59 ;  /* 0x000000010c047824 */ /* 0x000fe400078e0a3b */
[----:B------:R-:W-:Y:S02]  /*1db0*/  IMAD.MOV.U32 R0, RZ, RZ, -0x1 ;  /* 0xffffffffff007424 */ /* 0x000fe400078e00ff */
[----:B------:R-:W-:Y:S05]  /*1dc0*/  @P0 BRA `(.L_x_29) ;  /* 0x0000002000a40947 */ /* 0x000fea0003800000 */
[----:B------:R-:W0:Y:S01]  /*1dd0*/  LDC.64 R66, c[0x0][0x5c8] ;  /* 0x00017200ff427b82 */ /* 0x000e220000000a00 */
[----:B-----5:R-:W-:Y:S01]  /*1de0*/  FSETP.NEU.AND P0, PT, R56, RZ, PT ;  /* 0x000000ff3800720b */ /* 0x020fe20003f0d000 */
[----:B------:R-:W-:Y:S01]  /*1df0*/  BSSY B0, `(.L_x_29) ;  /* 0x0000226000007945 */ /* 0x000fe20003800000 */
[----:B------:R-:W-:-:S04]  /*1e00*/  ISETP.GT.AND P2, PT, R4, RZ, PT ;  /* 0x000000ff0400720c */ /* 0x000fc80003f44270 */
[----:B------:R-:W-:Y:S01]  /*1e10*/  ISETP.GT.AND P1, PT, R3, RZ, P2 ;  /* 0x000000ff0300720c */ /* 0x000fe20001724270 */
[-C--:B0-----:R-:W-:Y:S02]  /*1e20*/  IMAD R12, R9, R66.reuse, RZ ;  /* 0x00000042090c7224 */ /* 0x081fe400078e02ff */
[----:B------:R-:W-:-:S04]  /*1e30*/  IMAD.WIDE.U32 R58, R73, R66, R6 ;  /* 0x00000042493a7225 */ /* 0x000fc800078e0006 */
[----:B------:R-:W-:-:S04]  /*1e40*/  IMAD R5, R73, R67, R12 ;  /* 0x0000004349057224 */ /* 0x000fc800078e020c */
[----:B------:R-:W-:Y:S01]  /*1e50*/  IMAD.IADD R75, R59, 0x1, R5 ;  /* 0x000000013b4b7824 */ /* 0x000fe200078e0205 */
[----:B------:R-:W-:Y:S06]  /*1e60*/  @!P0 BRA `(.L_x_30) ;  /* 0x0000001400e88947 */ /* 0x000fec0003800000 */
[----:B------:R-:W0:Y:S01]  /*1e70*/  LDC.64 R64, c[0x0][0x5b8] ;  /* 0x00016e00ff407b82 */ /* 0x000e220000000a00 */
[----:B------:R-:W-:-:S07]  /*1e80*/  ULDC.64 UR4, c[0x0][0x5c0] ;  /* 0x0001700000047ab9 */ /* 0x000fce0000000a00 */
[----:B------:R-:W1:Y:S08]  /*1e90*/  LDC.64 R68, c[0x0][0x5b0] ;  /* 0x00016c00ff447b82 */ /* 0x000e700000000a00 */
[----:B------:R-:W2:Y:S01]  /*1ea0*/  LDC.64 R70, c[0x0][0x5a8] ;  /* 0x00016a00ff467b82 */ /* 0x000ea20000000a00 */
[-C--:B0-----:R-:W-:Y:S02]  /*1eb0*/  IMAD R6, R15, R64.reuse, RZ ;  /* 0x000000400f067224 */ /* 0x081fe400078e02ff */
[----:B------:R-:W-:-:S04]  /*1ec0*/  IMAD.WIDE.U32 R60, R57, R64, R10 ;  /* 0x00000040393c7225 */ /* 0x000fc800078e000a */
[----:B------:R-:W-:Y:S02]  /*1ed0*/  IMAD R63, R57, R65, R6 ;  /* 0x00000041393f7224 */ /* 0x000fe400078e0206 */
[-C--:B-1----:R-:W-:Y:S02]  /*1ee0*/  IMAD R8, R9, R68.reuse, RZ ;  /* 0x0000004409087224 */ /* 0x082fe400078e02ff */
[----:B------:R-:W-:Y:S02]  /*1ef0*/  IMAD.IADD R13, R61, 0x1, R63 ;  /* 0x000000013d0d7824 */ /* 0x000fe400078e023f */
[----:B------:R-:W-:Y:S02]  /*1f00*/  IMAD.MOV.U32 R12, RZ, RZ, R60 ;  /* 0x000000ffff0c7224 */ /* 0x000fe400078e003c */
[C---:B------:R-:W-:Y:S02]  /*1f10*/  IMAD R65, R73.reuse, R69, R8 ;  /* 0x0000004549417224 */ /* 0x040fe400078e0208 */
[----:B------:R-:W-:-:S04]  /*1f20*/  IMAD.WIDE.U32 R6, R73, R68, R12 ;  /* 0x0000004449067225 */ /* 0x000fc800078e000c */
[----:B------:R-:W-:Y:S01]  /*1f30*/  IMAD.IADD R5, R7, 0x1, R65 ;  /* 0x0000000107057824 */ /* 0x000fe200078e0241 */
[----:B--2---:R-:W-:-:S04]  /*1f40*/  LEA R14, P0, R6, R70, 0x1 ;  /* 0x00000046060e7211 */ /* 0x004fc800078008ff */
[----:B------:R-:W-:-:S05]  /*1f50*/  LEA.HI.X R15, R6, R71, R5, 0x1, P0 ;  /* 0x00000047060f7211 */ /* 0x000fca00000f0c05 */
[----:B------:R0:W2:Y:S01]  /*1f60*/  @P1 LDG.E.LTC128B.U16 R5, desc[UR36][R14.64] ;  /* 0x000000240e051981 */ /* 0x0000a2000c1e1520 */
[----:B------:R-:W-:Y:S01]  /*1f70*/  LEA R8, P0, R58, UR4, 0x1 ;  /* 0x000000043a087c11 */ /* 0x000fe2000f8008ff */
[----:B------:R-:W-:Y:S01]  /*1f80*/  IMAD.WIDE.U32 R6, R73, R68, R10 ;  /* 0x0000004449067225 */ /* 0x000fe200078e000a */
[----:B------:R-:W-:Y:S03]  /*1f90*/  BSSY B1, `(.L_x_31) ;  /* 0x0000012000017945 */ /* 0x000fe60003800000 */
[----:B------:R-:W-:Y:S02]  /*1fa0*/  IMAD.IADD R7, R65, 0x1, R7 ;  /* 0x0000000141077824 */ /* 0x000fe400078e0207 */
[----:B------:R-:W-:Y:S01]  /*1fb0*/  IMAD.WIDE.U32 R20, R57, R64, R6 ;  /* 0x0000004039147225 */ /* 0x000fe200078e0006 */
[----:B0-----:R-:W-:-:S03]  /*1fc0*/  SHF.L.U64.HI R15, R68, 0x3, R69 ;  /* 0x00000003440f7819 */ /* 0x001fc60000010245 */
[----:B------:R-:W-:Y:S01]  /*1fd0*/  IMAD.IADD R7, R63, 0x1, R21 ;  /* 0x000000013f077824 */ /* 0x000fe200078e0215 */
[----:B------:R-:W-:Y:S01]  /*1fe0*/  LEA R6, P4, R20, R70, 0x1 ;  /* 0x0000004614067211 */ /* 0x000fe200078808ff */
[----:B------:R-:W-:-:S03]  /*1ff0*/  IMAD.SHL.U32 R14, R68, 0x8, RZ ;  /* 0x00000008440e7824 */ /* 0x000fc600078e00ff */
[----:B------:R-:W-:Y:S01]  /*2000*/  LEA.HI.X R7, R20, R71, R7, 0x1, P4 ;  /* 0x0000004714077211 */ /* 0x000fe200020f0c07 */
[----:B--2---:R-:W-:-:S05]  /*2010*/  HADD2.F32 R9, -RZ, R5.H0_H0 ;  /* 0x20000005ff097230 */ /* 0x004fca0000004100 */
[----:B------:R-:W-:-:S04]  /*2020*/  FMUL R9, R9, R56 ;  /* 0x0000003809097220 */ /* 0x000fc80000400000 */
[----:B------:R-:W-:Y:S01]  /*2030*/  FFMA R24, R24, R23, R9 ;  /* 0x0000001718187223 */ /* 0x000fe20000000009 */
[----:B------:R-:W-:Y:S02]  /*2040*/  LEA.HI.X R9, R58, UR5, R75, 0x1, P0 ;  /* 0x000000053a097c11 */ /* 0x000fe400080f0c4b */
[----:B------:R-:W-:Y:S02]  /*2050*/  ISETP.GT.AND P0, PT, R4, 0x1, PT ;  /* 0x000000010400780c */ /* 0x000fe40003f04270 */
[----:B------:R-:W-:Y:S02]  /*2060*/  F2FP.F16.F32.PACK_AB R24, RZ, R24 ;  /* 0x00000018ff18723e */ /* 0x000fe400000000ff */
[----:B------:R-:W-:-:S03]  /*2070*/  ISETP.GT.AND P3, PT, R3, RZ, P0 ;  /* 0x000000ff0300720c */ /* 0x000fc60000764270 */
[----:B------:R0:W-:Y:S10]  /*2080*/  @P1 STG.E.U16 desc[UR36][R8.64], R24 ;  /* 0x0000001808001986 */ /* 0x0001f4000c101524 */
[----:B------:R-:W-:Y:S05]  /*2090*/  @!P3 BRA `(.L_x_32) ;  /* 0x000000000004b947 */ /* 0x000fea0003800000 */
[----:B------:R1:W5:Y:S02]  /*20a0*/  LDG.E.LTC128B.U16 R5, desc[UR36][R6.64+0x2] ;  /* 0x0000022406057981 */ /* 0x000364000c1e1520 */
.L_x_32:
[----:B------:R-:W-:Y:S05]  /*20b0*/  BSYNC B1 ;  /* 0x0000000000017941 */ /* 0x000fea0003800000 */
.L_x_31:
[----:B-----5:R-:W-:Y:S01]  /*20c0*/  HADD2.F32 R59, -RZ, R5.H0_H0 ;  /* 0x20000005ff3b7230 */ /* 0x020fe20000004100 */
[----:B------:R-:W-:Y:S01]  /*20d0*/  ISETP.GT.AND P2, PT, R3, 0x8, P2 ;  /* 0x000000080300780c */ /* 0x000fe20001744270 */
[----:B------:R-:W-:Y:S01]  /*20e0*/  IMAD.WIDE.U32 R20, R73, R68, R14 ;  /* 0x0000004449147225 */ /* 0x000fe200078e000e */
[----:B0-----:R-:W-:-:S03]  /*20f0*/  PRMT R24, R5, 0x7610, R24 ;  /* 0x0000761005187816 */ /* 0x001fc60000000018 */
[----:B------:R-:W-:Y:S01]  /*2100*/  FMUL R12, R59, R56 ;  /* 0x000000383b0c7220 */ /* 0x000fe20000400000 */
[----:B------:R-:W-:Y:S01]  /*2110*/  IMAD.IADD R65, R65, 0x1, R21 ;  /* 0x0000000141417824 */ /* 0x000fe200078e0215 */
[----:B------:R-:W-:Y:S02]  /*2120*/  IADD3 R60, P1, R60, R20, RZ ;  /* 0x000000143c3c7210 */ /* 0x000fe40007f3e0ff */
[----:B------:R-:W-:-:S03]  /*2130*/  FFMA R12, R25, R23, R12 ;  /* 0x00000017190c7223 */ /* 0x000fc6000000000c */
[----:B------:R-:W-:Y:S01]  /*2140*/  IMAD.X R13, R65, 0x1, R13, P1 ;  /* 0x00000001410d7824 */ /* 0x000fe200008e060d */
[C---:B------:R-:W-:Y:S02]  /*2150*/  LEA R14, P1, R60.reuse, R70, 0x1 ;  /* 0x000000463c0e7211 */ /* 0x040fe400078208ff */
[----:B------:R-:W-:Y:S02]  /*2160*/  F2FP.F16.F32.PACK_AB R12, RZ, R12 ;  /* 0x0000000cff0c723e */ /* 0x000fe400000000ff */
[----:B------:R-:W-:Y:S02]  /*2170*/  LEA.HI.X R15, R60, R71, R13, 0x1, P1 ;  /* 0x000000473c0f7211 */ /* 0x000fe400008f0c0d */
[----:B------:R-:W-:-:S05]  /*2180*/  PRMT R21, R12, 0x7610, R21 ;  /* 0x000076100c157816 */ /* 0x000fca0000000015 */
[----:B------:R0:W-:Y:S04]  /*2190*/  @P3 STG.E.U16 desc[UR36][R8.64+0x2], R21 ;  /* 0x0000021508003986 */ /* 0x0001e8000c101524 */
[----:B------:R-:W2:Y:S01]  /*21a0*/  @P2 LDG.E.LTC128B.U16 R24, desc[UR36][R14.64] ;  /* 0x000000240e182981 */ /* 0x000ea2000c1e1520 */
[----:B------:R-:W-:Y:S01]  /*21b0*/  IADD3 R20, P1, R10, R20, RZ ;  /* 0x000000140a147210 */ /* 0x000fe20007f3e0ff */
[----:B------:R-:W-:Y:S01]  /*21c0*/  BSSY B1, `(.L_x_33) ;  /* 0x0000011000017945 */ /* 0x000fe20003800000 */
[C---:B------:R-:W-:Y:S02]  /*21d0*/  SHF.L.U64.HI R13, R66.reuse, 0x4, R67 ;  /* 0x00000004420d7819 */ /* 0x040fe40000010243 */
[----:B------:R-:W-:Y:S01]  /*21e0*/  ISETP.GT.AND P0, PT, R3, 0x8, P0 ;  /* 0x000000080300780c */ /* 0x000fe20000704270 */
[----:B0-----:R-:W-:Y:S01]  /*21f0*/  IMAD.X R21, R11, 0x1, R65, P1 ;  /* 0x000000010b157824 */ /* 0x001fe200008e0641 */
[----:B------:R-:W-:Y:S01]  /*2200*/  LEA R12, P1, R66, R8, 0x4 ;  /* 0x00000008420c7211 */ /* 0x000fe200078220ff */
[----:B------:R-:W-:-:S04]  /*2210*/  IMAD.WIDE.U32 R20, R57, R64, R20 ;  /* 0x0000004039147225 */ /* 0x000fc800078e0014 */
[----:B------:R-:W-:Y:S01]  /*2220*/  IMAD.X R13, R13, 0x1, R9, P1 ;  /* 0x000000010d0d7824 */ /* 0x000fe200008e0609 */
[----:B------:R-:W-:Y:S01]  /*2230*/  LEA R10, P3, R20, R70, 0x1 ;  /* 0x00000046140a7211 */ /* 0x000fe200078608ff */
[----:B------:R-:W-:-:S05]  /*2240*/  IMAD.IADD R11, R63, 0x1, R21 ;  /* 0x000000013f0b7824 */ /* 0x000fca00078e0215 */
[----:B------:R-:W-:Y:S01]  /*2250*/  LEA.HI.X R11, R20, R71, R11, 0x1, P3 ;  /* 0x00000047140b7211 */ /* 0x000fe200018f0c0b */
[----:B--2---:R-:W-:-:S05]  /*2260*/  HADD2.F32 R5, -RZ, R24.H0_H0 ;  /* 0x20000018ff057230 */ /* 0x004fca0000004100 */
[----:B------:R-:W-:-:S04]  /*2270*/  FMUL R5, R5, R56 ;  /* 0x0000003805057220 */ /* 0x000fc80000400000 */
[----:B------:R-:W-:-:S05]  /*2280*/  FFMA R5, R26, R23, R5 ;  /* 0x000000171a057223 */ /* 0x000fca0000000005 */
[----:B------:R-:W-:-:S05]  /*2290*/  F2FP.F16.F32.PACK_AB R5, RZ, R5 ;  /* 0x00000005ff05723e */ /* 0x000fca00000000ff */
[----:B------:R0:W-:Y:S01]  /*22a0*/  @P2 STG.E.U16 desc[UR36][R12.64], R5 ;  /* 0x000000050c002986 */ /* 0x0001e2000c101524 */
[----:B------:R-:W-:Y:S05]  /*22b0*/  @!P0 BRA `(.L_x_34) ;  /* 0x0000000000048947 */ /* 0x000fea0003800000 */
[----:B------:R2:W5:Y:S02]  /*22c0*/  LDG.E.LTC128B.U16 R24, desc[UR36][R10.64+0x2] ;  /* 0x000002240a187981 */ /* 0x000564000c1e1520 */
.L_x_34:
[----:B------:R-:W-:Y:S05]  /*22d0*/  BSYNC B1 ;  /* 0x0000000000017941 */ /* 0x000fea0003800000 */
.L_x_33:
[----:B0----5:R-:W-:Y:S01]  /*22e0*/  HADD2.F32 R5, -RZ, R24.H0_H0 ;  /* 0x20000018ff057230 */ /* 0x021fe20000004100 */
[----:B------:R-:W-:Y:S01]  /*22f0*/  ISETP.GT.AND P1, PT, R4, 0x8, PT ;  /* 0x000000080400780c */ /* 0x000fe20003f24270 */
[----:B------:R-:W-:Y:S03]  /*2300*/  BSSY B1, `(.L_x_35) ;  /* 0x0000008000017945 */ /* 0x000fe60003800000 */
[----:B------:R-:W-:Y:S01]  /*2310*/  FMUL R14, R5, R56 ;  /* 0x00000038050e7220 */ /* 0x000fe20000400000 */
[----:B------:R-:W-:-:S03]  /*2320*/  ISETP.GT.AND P2, PT, R3, RZ, P1 ;  /* 0x000000ff0300720c */ /* 0x000fc60000f44270 */
[----:B------:R-:W-:-:S05]  /*2330*/  FFMA R14, R27, R23, R14 ;  /* 0x000000171b0e7223 */ /* 0x000fca000000000e */
[----:B------:R-:W-:-:S05]  /*2340*/  F2FP.F16.F32.PACK_AB R14, RZ, R14 ;  /* 0x0000000eff0e723e */ /* 0x000fca00000000ff */
[----:B------:R0:W-:Y:S01]  /*2350*/  @P0 STG.E.U16 desc[UR36][R12.64+0x2], R14 ;  /* 0x0000020e0c000986 */ /* 0x0001e2000c101524 */
[----:B------:R-:W-:Y:S05]  /*2360*/  @!P2 BRA `(.L_x_36) ;  /* 0x000000000004a947 */ /* 0x000fea0003800000 */
[----:B------:R3:W5:Y:S02]  /*2370*/  LDG.E.LTC128B.U16 R24, desc[UR36][R6.64+0x10] ;  /* 0x0000102406187981 */ /* 0x000764000c1e1520 */
.L_x_36:
[----:B------:R-:W-:Y:S05]  /*2380*/  BSYNC B1 ;  /* 0x0000000000017941 */ /* 0x000fea0003800000 */
.L_x_35:
[----:B-----5:R-:W-:Y:S01]  /*2390*/  HADD2.F32 R5, -RZ, R24.H0_H0 ;  /* 0x20000018ff057230 */ /* 0x020fe20000004100 */
        /* <DEDUP_REMOVED lines=9> */
.L_x_38:
[----:B------:R-:W-:Y:S05]  /*2430*/  BSYNC B1 ;  /* 0x0000000000017941 */ /* 0x000fea0003800000 */
.L_x_37:
[----:B----45:R-:W-:Y:S01]  /*2440*/  HADD2.F32 R5, -RZ, R24.H0_H0 ;  /* 0x20000018ff057230 */ /* 0x030fe20000004100 */
[----:B------:R-:W-:Y:S01]  /*2450*/  ISETP.GT.AND P1, PT, R3, 0x8, P1 ;  /* 0x000000080300780c */ /* 0x000fe20000f24270 */
[----:B------:R-:W-:Y:S03]  /*2460*/  BSSY B1, `(.L_x_39) ;  /* 0x0000007000017945 */ /* 0x000fe60003800000 */
[----:B0-----:R-:W-:-:S04]  /*2470*/  FMUL R14, R5, R56 ;  /* 0x00000038050e7220 */ /* 0x001fc80000400000 */
[----:B------:R-:W-:-:S05]  /*2480*/  FFMA R14, R29, R23, R14 ;  /* 0x000000171d0e7223 */ /* 0x000fca000000000e */
[----:B------:R-:W-:-:S05]  /*2490*/  F2FP.F16.F32.PACK_AB R14, RZ, R14 ;  /* 0x0000000eff0e723e */ /* 0x000fca00000000ff */
[----:B------:R0:W-:Y:S01]  /*24a0*/  @P3 STG.E.U16 desc[UR36][R8.64+0x12], R14 ;  /* 0x0000120e08003986 */ /* 0x0001e2000c101524 */
[----:B------:R-:W-:Y:S05]  /*24b0*/  @!P1 BRA `(.L_x_40) ;  /* 0x0000000000049947 */ /* 0x000fea0003800000 */
[----:B------:R4:W5:Y:S02]  /*24c0*/  LDG.E.LTC128B.U16 R24, desc[UR36][R10.64+0x10] ;  /* 0x000010240a187981 */ /* 0x000964000c1e1520 */
.L_x_40:
[----:B------:R-:W-:Y:S05]  /*24d0*/  BSYNC B1 ;  /* 0x0000000000017941 */ /* 0x000fea0003800000 */
.L_x_39:
[----:B-----5:R-:W-:Y:S01]  /*24e0*/  HADD2.F32 R5, -RZ, R24.H0_H0 ;  /* 0x20000018ff057230 */ /* 0x020fe20000004100 */
[----:B------:R-:W-:Y:S01]  /*24f0*/  ISETP.GT.AND P0, PT, R3, 0x8, P0 ;  /* 0x000000080300780c */ /* 0x000fe20000704270 */
[----:B------:R-:W-:Y:S03]  /*2500*/  BSSY B1, `(.L_x_41) ;  /* 0x0000007000017945 */ /* 0x000fe60003800000 */
[----:B------:R-:W-:-:S04]  /*2510*/  FMUL R5, R5, R56 ;  /* 0x0000003805057220 */ /* 0x000fc80000400000 */
[----:B------:R-:W-:-:S05]  /*2520*/  FFMA R5, R30, R23, R5 ;  /* 0x000000171e057223 */ /* 0x000fca0000000005 */
[----:B------:R-:W-:-:S05]  /*2530*/  F2FP.F16.F32.PACK_AB R5, RZ, R5 ;  /* 0x00000005ff05723e */ /* 0x000fca00000000ff */
[----:B------:R0:W-:Y:S01]  /*2540*/  @P1 STG.E.U16 desc[UR36][R12.64+0x10], R5 ;  /* 0x000010050c001986 */ /* 0x0001e2000c101524 */
[----:B------:R-:W-:Y:S05]  /*2550*/  @!P0 BRA `(.L_x_42) ;  /* 0x0000000000048947 */ /* 0x000fea0003800000 */
[----:B------:R0:W5:Y:S02]  /*2560*/  LDG.E.LTC128B.U16 R24, desc[UR36][R10.64+0x12] ;  /* 0x000012240a187981 */ /* 0x000164000c1e1520 */
.L_x_42:
[----:B------:R-:W-:Y:S05]  /*2570*/  BSYNC B1 ;  /* 0x0000000000017941 */ /* 0x000fea0003800000 */
.L_x_41:
        /* <DEDUP_REMOVED lines=10> */
.L_x_44:
[----:B------:R-:W-:Y:S05]  /*2620*/  BSYNC B1 ;  /* 0x0000000000017941 */ /* 0x000fea0003800000 */
.L_x_43:
        /* <DEDUP_REMOVED lines=10> */
.L_x_46:
[----:B------:R-:W-:Y:S05]  /*26d0*/  BSYNC B1 ;  /* 0x0000000000017941 */ /* 0x000fea0003800000 */
.L_x_45:
[----:B0----5:R-:W-:Y:S01]  /*26e0*/  HADD2.F32 R5, -RZ, R24.H0_H0 ;  /* 0x20000018ff057230 */ /* 0x021fe20000004100 */
        /* <DEDUP_REMOVED lines=8> */
.L_x_48:
[----:B------:R-:W-:Y:S05]  /*2770*/  BSYNC B1 ;  /* 0x0000000000017941 */ /* 0x000fea0003800000 */
.L_x_47:
        /* <DEDUP_REMOVED lines=9> */
.L_x_50:
[----:B------:R-:W-:Y:S05]  /*2810*/  BSYNC B1 ;  /* 0x0000000000017941 */ /* 0x000fea0003800000 */
.L_x_49:
        /* <DEDUP_REMOVED lines=10> */
.L_x_52:
[----:B------:R-:W-:Y:S05]  /*28c0*/  BSYNC B1 ;  /* 0x0000000000017941 */ /* 0x000fea0003800000 */
.L_x_51:
        /* <DEDUP_REMOVED lines=10> */
.L_x_54:
[----:B------:R-:W-:Y:S05]  /*2970*/  BSYNC B1 ;  /* 0x0000000000017941 */ /* 0x000fea0003800000 */
.L_x_53:
        /* <DEDUP_REMOVED lines=9> */
.L_x_56:
[----:B------:R-:W-:Y:S05]  /*2a10*/  BSYNC B1 ;  /* 0x0000000000017941 */ /* 0x000fea0003800000 */
.L_x_55:
        /* <DEDUP_REMOVED lines=9> */
.L_x_58:
[----:B------:R-:W-:Y:S05]  /*2ab0*/  BSYNC B1 ;  /* 0x0000000000017941 */ /* 0x000fea0003800000 */
.L_x_57:
        /* <DEDUP_REMOVED lines=10> */
.L_x_60:
[----:B------:R-:W-:Y:S05]  /*2b60*/  BSYNC B1 ;  /* 0x0000000000017941 */ /* 0x000fea0003800000 */
.L_x_59:
        /* <DEDUP_REMOVED lines=10> */
.L_x_62:
[----:B------:R-:W-:Y:S05]  /*2c10*/  BSYNC B1 ;  /* 0x0000000000017941 */ /* 0x000fea0003800000 */
.L_x_61:
        /* <DEDUP_REMOVED lines=9> */
.L_x_64:
[----:B------:R-:W-:Y:S05]  /*2cb0*/  BSYNC B1 ;  /* 0x0000000000017941 */ /* 0x000fea0003800000 */
.L_x_63:
        /* <DEDUP_REMOVED lines=9> */
.L_x_66:
[----:B------:R-:W-:Y:S05]  /*2d50*/  BSYNC B1 ;  /* 0x0000000000017941 */ /* 0x000fea0003800000 */
.L_x_65:
        /* <DEDUP_REMOVED lines=10> */
.L_x_68:
[----:B------:R-:W-:Y:S05]  /*2e00*/  BSYNC B1 ;  /* 0x0000000000017941 */ /* 0x000fea0003800000 */
.L_x_67:
        /* <DEDUP_REMOVED lines=10> */
.L_x_70:
[----:B------:R-:W-:Y:S05]  /*2eb0*/  BSYNC B1 ;  /* 0x0000000000017941 */ /* 0x000fea0003800000 */
.L_x_69:
        /* <DEDUP_REMOVED lines=9> */
.L_x_72:
[----:B------:R-:W-:Y:S05]  /*2f50*/  BSYNC B1 ;  /* 0x0000000000017941 */ /* 0x000fea0003800000 */
.L_x_71:
        /* <DEDUP_REMOVED lines=9> */
.L_x_74:
[----:B------:R-:W-:Y:S05]  /*2ff0*/  BSYNC B1 ;  /* 0x0000000000017941 */ /* 0x000fea0003800000 */
.L_x_73:
        /* <DEDUP_REMOVED lines=10> */
.L_x_76:
[----:B------:R-:W-:Y:S05]  /*30a0*/  BSYNC B1 ;  /* 0x0000000000017941 */ /* 0x000fea0003800000 */
.L_x_75:
        /* <DEDUP_REMOVED lines=10> */
.L_x_78:
[----:B------:R-:W-:Y:S05]  /*3150*/  BSYNC B1 ;  /* 0x0000000000017941 */ /* 0x000fea0003800000 */
.L_x_77:
        /* <DEDUP_REMOVED lines=9> */
.L_x_80:
[----:B------:R-:W-:Y:S05]  /*31f0*/  BSYNC B1 ;  /* 0x0000000000017941 */ /* 0x000fea0003800000 */
.L_x_79:
        /* <DEDUP_REMOVED lines=9> */
.L_x_82:
[----:B------:R-:W-:Y:S05]  /*3290*/  BSYNC B1 ;  /* 0x0000000000017941 */ /* 0x000fea0003800000 */
.L_x_81:
        /* <DEDUP_REMOVED lines=10> */
.L_x_84:
[----:B------:R-:W-:Y:S05]  /*3340*/  BSYNC B1 ;  /* 0x0000000000017941 */ /* 0x000fea0003800000 */
.L_x_83:
[----:B-----5:R-:W-:Y:S01]  /*3350*/  HADD2.F32 R5, -RZ, R24.H0_H0 ;  /* 0x20000018ff057230 */ /* 0x020fe20000004100 */
[----:B------:R-:W-:Y:S01]  /*3360*/  ISETP.GT.AND P0, PT, R4, 0x39, PT ;  /* 0x000000390400780c */ /* 0x000fe20003f04270 */
[----:B------:R-:W-:Y:S01]  /*3370*/  @P2 IMAD.MOV.U32 R4, RZ, RZ, R8 ;  /* 0x000000ffff042224 */ /* 0x000fe200078e0008 */
[----:B------:R-:W-:Y:S02]  /*3380*/  BSSY B1, `(.L_x_85) ;  /* 0x000000a000017945 */ /* 0x000fe40003800000 */
[----:B------:R-:W-:Y:S01]  /*3390*/  FMUL R5, R5, R56 ;  /* 0x0000003805057220 */ /* 0x000fe20000400000 */
[----:B------:R-:W-:-:S03]  /*33a0*/  ISETP.GT.AND P3, PT, R3, RZ, P0 ;  /* 0x000000ff0300720c */ /* 0x000fc60000764270 */
[----:B------:R-:W-:-:S05]  /*33b0*/  FFMA R5, R52, R23, R5 ;  /* 0x0000001734057223 */ /* 0x000fca0000000005 */
[----:B------:R-:W-:-:S04]  /*33c0*/  F2FP.F16.F32.PACK_AB R5, RZ, R5 ;  /* 0x00000005ff05723e */ /* 0x000fc800000000ff */
[----:B0-----:R-:W-:Y:S01]  /*33d0*/  PRMT R14, R5, 0x7610, R14 ;  /* 0x00007610050e7816 */ /* 0x001fe2000000000e */
[----:B------:R-:W-:-:S05]  /*33e0*/  @P2 IMAD.MOV.U32 R5, RZ, RZ, R9 ;  /* 0x000000ffff052224 */ /* 0x000fca00078e0009 */
[----:B------:R0:W-:Y:S01]  /*33f0*/  @P2 STG.E.U16 desc[UR36][R4.64+0x70], R14 ;  /* 0x0000700e04002986 */ /* 0x0001e2000c101524 */
[----:B------:R-:W-:Y:S05]  /*3400*/  @!P3 BRA `(.L_x_86) ;  /* 0x000000000004b947 */ /* 0x000fea0003800000 */
[----:B------:R0:W5:Y:S02]  /*3410*/  LDG.E.LTC128B.U16 R24, desc[UR36][R6.64+0x72] ;  /* 0x0000722406187981 */ /* 0x000164000c1e1520 */
.L_x_86:
[----:B------:R-:W-:Y:S05]  /*3420*/  BSYNC B1 ;  /* 0x0000000000017941 */ /* 0x000fea0003800000 */
.L_x_85:
        /* <DEDUP_REMOVED lines=9> */
.L_x_88:
[----:B------:R-:W-:Y:S05]  /*34c0*/  BSYNC B1 ;  /* 0x0000000000017941 */ /* 0x000fea0003800000 */
.L_x_87:
[----:B-----5:R-:W-:Y:S01]  /*34d0*/  HADD2.F32 R5, -RZ, R24.H0_H0 ;  /* 0x20000018ff057230 */ /* 0x020fe20000004100 */
[----:B------:R-:W-:Y:S01]  /*34e0*/  ISETP.GT.AND P0, PT, R3, 0x8, P0 ;  /* 0x000000080300780c */ /* 0x000fe20000704270 */
[----:B0-----:R-:W-:Y:S01]  /*34f0*/  @P1 IMAD.MOV.U32 R4, RZ, RZ, R12 ;  /* 0x000000ffff041224 */ /* 0x001fe200078e000c */
[----:B------:R-:W-:Y:S02]  /*3500*/  BSSY B1, `(.L_x_89) ;  /* 0x0000009000017945 */ /* 0x000fe40003800000 */
[----:B------:R-:W-:-:S04]  /*3510*/  FMUL R5, R5, R56 ;  /* 0x0000003805057220 */ /* 0x000fc80000400000 */
[----:B------:R-:W-:-:S05]  /*3520*/  FFMA R5, R54, R23, R5 ;  /* 0x0000001736057223 */ /* 0x000fca0000000005 */
[----:B------:R-:W-:-:S04]  /*3530*/  F2FP.F16.F32.PACK_AB R5, RZ, R5 ;  /* 0x00000005ff05723e */ /* 0x000fc800000000ff */
[----:B-1-3--:R-:W-:Y:S01]  /*3540*/  PRMT R6, R5, 0x7610, R6 ;  /* 0x0000761005067816 */ /* 0x00afe20000000006 */
[----:B------:R-:W-:-:S05]  /*3550*/  @P1 IMAD.MOV.U32 R5, RZ, RZ, R13 ;  /* 0x000000ffff051224 */ /* 0x000fca00078e000d */
[----:B------:R0:W-:Y:S01]  /*3560*/  @P1 STG.E.U16 desc[UR36][R4.64+0x70], R6 ;  /* 0x0000700604001986 */ /* 0x0001e2000c101524 */
[----:B------:R-:W-:Y:S05]  /*3570*/  @!P0 BRA `(.L_x_90) ;  /* 0x0000000000048947 */ /* 0x000fea0003800000 */
[----:B------:R1:W5:Y:S02]  /*3580*/  LDG.E.LTC128B.U16 R24, desc[UR36][R10.64+0x72] ;  /* 0x000072240a187981 */ /* 0x000364000c1e1520 */
.L_x_90:
[----:B------:R-:W-:Y:S05]  /*3590*/  BSYNC B1 ;  /* 0x0000000000017941 */ /* 0x000fea0003800000 */
.L_x_89:
[----:B------:R-:W-:Y:S05]  /*35a0*/  @!P0 BRA `(.L_x_91) ;  /* 0x0000000800a88947 */ /* 0x000fea0003800000 */
[----:B-----5:R-:W-:-:S05]  /*35b0*/  HADD2.F32 R3, -RZ, R24.H0_H0 ;  /* 0x20000018ff037230 */ /* 0x020fca0000004100 */
[----:B0-----:R-:W-:-:S04]  /*35c0*/  FMUL R4, R3, R56 ;  /* 0x0000003803047220 */ /* 0x001fc80000400000 */
[----:B------:R-:W-:-:S05]  /*35d0*/  FFMA R4, R55, R23, R4 ;  /* 0x0000001737047223 */ /* 0x000fca0000000004 */
[----:B------:R-:W-:-:S05]  /*35e0*/  F2FP.F16.F32.PACK_AB R4, RZ, R4 ;  /* 0x00000004ff04723e */ /* 0x000fca00000000ff */
[----:B------:R3:W-:Y:S01]  /*35f0*/  STG.E.U16 desc[UR36][R12.64+0x72], R4 ;  /* 0x000072040c007986 */ /* 0x0007e2000c101524 */
[----:B------:R-:W-:Y:S05]  /*3600*/  BRA `(.L_x_91) ;  /* 0x0000000800907947 */ /* 0x000fea0003800000 */
.L_x_30:
[----:B------:R-:W-:Y:S01]  /*3610*/  ISETP.GT.AND P0, PT, R4, 0x1, PT ;  /* 0x000000010400780c */ /* 0x000fe20003f04270 */
[----:B------:R-:W-:Y:S01]  /*3620*/  ULDC.64 UR4, c[0x0][0x5c0] ;  /* 0x0001700000047ab9 */ /* 0x000fe20000000a00 */
[-C--:B------:R-:W-:Y:S01]  /*3630*/  FMUL R24, R24, R23.reuse ;  /* 0x0000001718187220 */ /* 0x080fe20000400000 */
[-C--:B------:R-:W-:Y:S01]  /*3640*/  FMUL R25, R25, R23.reuse ;  /* 0x0000001719197220 */ /* 0x080fe20000400000 */
[----:B------:R-:W-:Y:S01]  /*3650*/  ISETP.GT.AND P3, PT, R3, RZ, P0 ;  /* 0x000000ff0300720c */ /* 0x000fe20000764270 */
[-C--:B------:R-:W-:Y:S01]  /*3660*/  FMUL R26, R26, R23.reuse ;  /* 0x000000171a1a7220 */ /* 0x080fe20000400000 */
[----:B------:R-:W-:Y:S01]  /*3670*/  LEA R6, P4, R58, UR4, 0x1 ;  /* 0x000000043a067c11 */ /* 0x000fe2000f8808ff */
[-C--:B------:R-:W-:Y:S01]  /*3680*/  FMUL R27, R27, R23.reuse ;  /* 0x000000171b1b7220 */ /* 0x080fe20000400000 */
[----:B------:R-:W-:Y:S01]  /*3690*/  F2FP.F16.F32.PACK_AB R24, RZ, R24 ;  /* 0x00000018ff18723e */ /* 0x000fe200000000ff */
[-C--:B------:R-:W-:Y:S01]  /*36a0*/  FMUL R28, R28, R23.reuse ;  /* 0x000000171c1c7220 */ /* 0x080fe20000400000 */
[----:B------:R-:W-:Y:S01]  /*36b0*/  LEA.HI.X R7, R58, UR5, R75, 0x1, P4 ;  /* 0x000000053a077c11 */ /* 0x000fe2000a0f0c4b */
[----:B------:R-:W-:Y:S01]  /*36c0*/  FMUL R29, R29, R23 ;  /* 0x000000171d1d7220 */ /* 0x000fe20000400000 */
[----:B------:R-:W-:Y:S01]  /*36d0*/  F2FP.F16.F32.PACK_AB R25, RZ, R25 ;  /* 0x00000019ff19723e */ /* 0x000fe200000000ff */
[-C--:B------:R-:W-:Y:S01]  /*36e0*/  FMUL R30, R30, R23.reuse ;  /* 0x000000171e1e7220 */ /* 0x080fe20000400000 */
[----:B------:R-:W-:Y:S01]  /*36f0*/  SHF.L.U64.HI R67, R66, 0x4, R67 ;  /* 0x0000000442437819 */ /* 0x000fe20000010243 */
[----:B------:R-:W-:Y:S01]  /*3700*/  @P1 STG.E.U16 desc[UR36][R6.64], R24 ;  /* 0x0000001806001986 */ /* 0x000fe2000c101524 */
[----:B------:R-:W-:Y:S01]  /*3710*/  ISETP.GT.AND P1, PT, R4, 0x8, PT ;  /* 0x000000080400780c */ /* 0x000fe20003f24270 */
[-C--:B------:R-:W-:Y:S01]  /*3720*/  FMUL R31, R31, R23.reuse ;  /* 0x000000171f1f7220 */ /* 0x080fe20000400000 */
[C---:B------:R-:W-:Y:S01]  /*3730*/  ISETP.GT.AND P4, PT, R3.reuse, 0x8, P0 ;  /* 0x000000080300780c */ /* 0x040fe20000784270 */
[----:B------:R-:W-:Y:S01]  /*3740*/  @P3 STG.E.U16 desc[UR36][R6.64+0x2], R25 ;  /* 0x0000021906003986 */ /* 0x000fe2000c101524 */
[----:B------:R-:W-:Y:S01]  /*3750*/  LEA R8, P3, R66, R6, 0x4 ;  /* 0x0000000642087211 */ /* 0x000fe200078620ff */
[-C--:B------:R-:W-:Y:S01]  /*3760*/  FMUL R32, R32, R23.reuse ;  /* 0x0000001720207220 */ /* 0x080fe20000400000 */
[----:B------:R-:W-:Y:S01]  /*3770*/  ISETP.GT.AND P2, PT, R3, 0x8, P2 ;  /* 0x000000080300780c */ /* 0x000fe20001744270 */
[-C--:B------:R-:W-:Y:S01]  /*3780*/  FMUL R33, R33, R23.reuse ;  /* 0x0000001721217220 */ /* 0x080fe20000400000 */
[----:B------:R-:W-:Y:S01]  /*3790*/  ISETP.GT.AND P0, PT, R4, 0x9, PT ;  /* 0x000000090400780c */ /* 0x000fe20003f04270 */
[----:B------:R-:W-:Y:S01]  /*37a0*/  IMAD.X R9, R67, 0x1, R7, P3 ;  /* 0x0000000143097824 */ /* 0x000fe200018e0607 */
[C---:B------:R-:W-:Y:S01]  /*37b0*/  ISETP.GT.AND P5, PT, R3.reuse, RZ, P1 ;  /* 0x000000ff0300720c */ /* 0x040fe20000fa4270 */
[-C--:B------:R-:W-:Y:S01]  /*37c0*/  FMUL R34, R34, R23.reuse ;  /* 0x0000001722227220 */ /* 0x080fe20000400000 */
[----:B------:R-:W-:Y:S01]  /*37d0*/  ISETP.GT.AND P3, PT, R3, RZ, P0 ;  /* 0x000000ff0300720c */ /* 0x000fe20000764270 */
[-C--:B------:R-:W-:Y:S01]  /*37e0*/  FMUL R35, R35, R23.reuse ;  /* 0x0000001723237220 */ /* 0x080fe20000400000 */
[----:B------:R-:W-:Y:S01]  /*37f0*/  F2FP.F16.F32.PACK_AB R26, RZ, R26 ;  /* 0x0000001aff1a723e */ /* 0x000fe200000000ff */
[----:B------:R-:W-:Y:S01]  /*3800*/  FMUL R36, R36, R23 ;  /* 0x0000001724247220 */ /* 0x000fe20000400000 */
[----:B------:R-:W-:Y:S01]  /*3810*/  F2FP.F16.F32.PACK_AB R27, RZ, R27 ;  /* 0x0000001bff1b723e */ /* 0x000fe200000000ff */
[----:B------:R-:W-:Y:S01]  /*3820*/  FMUL R37, R37, R23 ;  /* 0x0000001725257220 */ /* 0x000fe20000400000 */
[----:B------:R-:W-:Y:S01]  /*3830*/  F2FP.F16.F32.PACK_AB R28, RZ, R28 ;  /* 0x0000001cff1c723e */ /* 0x000fe200000000ff */
[----:B------:R-:W-:Y:S01]  /*3840*/  @P2 STG.E.U16 desc[UR36][R8.64], R26 ;  /* 0x0000001a08002986 */ /* 0x000fe2000c101524 */
[----:B------:R-:W-:Y:S01]  /*3850*/  F2FP.F16.F32.PACK_AB R29, RZ, R29 ;  /* 0x0000001dff1d723e */ /* 0x000fe200000000ff */
[-C--:B------:R-:W-:Y:S01]  /*3860*/  FMUL R38, R38, R23.reuse ;  /* 0x0000001726267220 */ /* 0x080fe20000400000 */
[----:B------:R-:W-:Y:S01]  /*3870*/  ISETP.GT.AND P2, PT, R3, 0x8, P1 ;  /* 0x000000080300780c */ /* 0x000fe20000f44270 */
[----:B------:R-:W-:Y:S01]  /*3880*/  @P4 STG.E.U16 desc[UR36][R8.64+0x2], R27 ;  /* 0x0000021b08004986 */ /* 0x000fe2000c101524 */
[----:B------:R-:W-:Y:S01]  /*3890*/  ISETP.GT.AND P1, PT, R4, 0x10, PT ;  /* 0x000000100400780c */ /* 0x000fe20003f24270 */
[-C--:B------:R-:W-:Y:S01]  /*38a0*/  FMUL R39, R39, R23.reuse ;  /* 0x0000001727277220 */ /* 0x080fe20000400000 */
[----:B------:R-:W-:Y:S01]  /*38b0*/  F2FP.F16.F32.PACK_AB R30, RZ, R30 ;  /* 0x0000001eff1e723e */ /* 0x000fe200000000ff */
[----:B------:R-:W-:Y:S01]  /*38c0*/  @P5 STG.E.U16 desc[UR36][R6.64+0x10], R28 ;  /* 0x0000101c06005986 */ /* 0x000fe2000c101524 */
[C---:B------:R-:W-:Y:S01]  /*38d0*/  ISETP.GT.AND P4, PT, R3.reuse, RZ, P1 ;  /* 0x000000ff0300720c */ /* 0x040fe20000f84270 */
[----:B------:R-:W-:Y:S01]  /*38e0*/  FMUL R40, R40, R23 ;  /* 0x0000001728287220 */ /* 0x000fe20000400000 */
[----:B------:R-:W-:Y:S01]  /*38f0*/  F2FP.F16.F32.PACK_AB R31, RZ, R31 ;  /* 0x0000001fff1f723e */ /* 0x000fe200000000ff */
[----:B------:R-:W-:Y:S01]  /*3900*/  @P3 STG.E.U16 desc[UR36][R6.64+0x12], R29 ;  /* 0x0000121d06003986 */ /* 0x000fe2000c101524 */
[----:B------:R-:W-:Y:S01]  /*3910*/  ISETP.GT.AND P3, PT, R3, 0x8, P0 ;  /* 0x000000080300780c */ /* 0x000fe20000764270 */
[-C--:B------:R-:W-:Y:S01]  /*3920*/  FMUL R41, R41, R23.reuse ;  /* 0x0000001729297220 */ /* 0x080fe20000400000 */
[----:B------:R-:W-:Y:S01]  /*3930*/  ISETP.GT.AND P0, PT, R4, 0x11, PT ;  /* 0x000000110400780c */ /* 0x000fe20003f04270 */
[----:B------:R-:W-:Y:S01]  /*3940*/  @P2 STG.E.U16 desc[UR36][R8.64+0x10], R30 ;  /* 0x0000101e08002986 */ /* 0x000fe2000c101524 */
[----:B------:R-:W-:Y:S01]  /*3950*/  F2FP.F16.F32.PACK_AB R32, RZ, R32 ;  /* 0x00000020ff20723e */ /* 0x000fe200000000ff */
[-C--:B------:R-:W-:Y:S01]  /*3960*/  FMUL R42, R42, R23.reuse ;  /* 0x000000172a2a7220 */ /* 0x080fe20000400000 */
[----:B------:R-:W-:Y:S01]  /*3970*/  ISETP.GT.AND P5, PT, R3, RZ, P0 ;  /* 0x000000ff0300720c */ /* 0x000fe200007a4270 */
[-C--:B------:R-:W-:Y:S01]  /*3980*/  FMUL R43, R43, R23.reuse ;  /* 0x000000172b2b7220 */ /* 0x080fe20000400000 */
[----:B------:R-:W-:Y:S01]  /*3990*/  ISETP.GT.AND P2, PT, R3, 0x8, P1 ;  /* 0x000000080300780c */ /* 0x000fe20000f44270 */
[-C--:B------:R-:W-:Y:S01]  /*39a0*/  FMUL R44, R44, R23.reuse ;  /* 0x000000172c2c7220 */ /* 0x080fe20000400000 */
[----:B------:R-:W-:Y:S01]  /*39b0*/  ISETP.GT.AND P1, PT, R4, 0x18, PT ;  /* 0x000000180400780c */ /* 0x000fe20003f24270 */
[----:B------:R-:W-:Y:S01]  /*39c0*/  FMUL R45, R45, R23 ;  /* 0x000000172d2d7220 */ /* 0x000fe20000400000 */
[----:B------:R-:W-:Y:S01]  /*39d0*/  F2FP.F16.F32.PACK_AB R33, RZ, R33 ;  /* 0x00000021ff21723e */ /* 0x000fe200000000ff */
[----:B------:R-:W-:Y:S01]  /*39e0*/  @P3 STG.E.U16 desc[UR36][R8.64+0x12], R31 ;  /* 0x0000121f08003986 */ /* 0x000fe2000c101524 */
[C---:B------:R-:W-:Y:S01]  /*39f0*/  ISETP.GT.AND P3, PT, R3.reuse, 0x8, P0 ;  /* 0x000000080300780c */ /* 0x040fe20000764270 */
[-C--:B------:R-:W-:Y:S01]  /*3a00*/  FMUL R46, R46, R23.reuse ;  /* 0x000000172e2e7220 */ /* 0x080fe20000400000 */
[----:B------:R-:W-:Y:S01]  /*3a10*/  ISETP.GT.AND P0, PT, R4, 0x19, PT ;  /* 0x000000190400780c */ /* 0x000fe20003f04270 */
[----:B------:R-:W-:Y:S01]  /*3a20*/  @P4 STG.E.U16 desc[UR36][R6.64+0x20], R32 ;  /* 0x0000202006004986 */ /* 0x000fe2000c101524 */
[----:B------:R-:W-:Y:S01]  /*3a30*/  ISETP.GT.AND P4, PT, R3, RZ, P1 ;  /* 0x000000ff0300720c */ /* 0x000fe20000f84270 */
[-C--:B------:R-:W-:Y:S01]  /*3a40*/  FMUL R47, R47, R23.reuse ;  /* 0x000000172f2f7220 */ /* 0x080fe20000400000 */
[----:B------:R-:W-:Y:S01]  /*3a50*/  F2FP.F16.F32.PACK_AB R34, RZ, R34 ;  /* 0x00000022ff22723e */ /* 0x000fe200000000ff */
[----:B------:R-:W-:Y:S01]  /*3a60*/  @P5 STG.E.U16 desc[UR36][R6.64+0x22], R33 ;  /* 0x0000222106005986 */ /* 0x000fe2000c101524 */
[----:B------:R-:W-:Y:S01]  /*3a70*/  ISETP.GT.AND P5, PT, R3, RZ, P0 ;  /* 0x000000ff0300720c */ /* 0x000fe200007a4270 */
[----:B------:R-:W-:Y:S01]  /*3a80*/  FMUL R48, R48, R23 ;  /* 0x0000001730307220 */ /* 0x000fe20000400000 */
[----:B------:R-:W-:Y:S01]  /*3a90*/  F2FP.F16.F32.PACK_AB R35, RZ, R35 ;  /* 0x00000023ff23723e */ /* 0x000fe200000000ff */
[----:B------:R-:W-:Y:S01]  /*3aa0*/  @P2 STG.E.U16 desc[UR36][R8.64+0x20], R34 ;  /* 0x0000202208002986 */ /* 0x000fe2000c101524 */
[----:B------:R-:W-:Y:S01]  /*3ab0*/  F2FP.F16.F32.PACK_AB R36, RZ, R36 ;  /* 0x00000024ff24723e */ /* 0x000fe200000000ff */
[-C--:B------:R-:W-:Y:S01]  /*3ac0*/  FMUL R49, R49, R23.reuse ;  /* 0x0000001731317220 */ /* 0x080fe20000400000 */
[C---:B------:R-:W-:Y:S01]  /*3ad0*/  ISETP.GT.AND P2, PT, R3.reuse, 0x8, P1 ;  /* 0x000000080300780c */ /* 0x040fe20000f44270 */
[----:B------:R-:W-:Y:S01]  /*3ae0*/  @P3 STG.E.U16 desc[UR36][R8.64+0x22], R35 ;  /* 0x0000222308003986 */ /* 0x000fe2000c101524 */
[----:B------:R-:W-:Y:S01]  /*3af0*/  ISETP.GT.AND P1, PT, R4, 0x20, PT ;  /* 0x000000200400780c */ /* 0x000fe20003f24270 */
[----:B------:R-:W-:Y:S01]  /*3b00*/  FMUL R50, R50, R23 ;  /* 0x0000001732327220 */ /* 0x000fe20000400000 */
[----:B------:R-:W-:Y:S01]  /*3b10*/  F2FP.F16.F32.PACK_AB R37, RZ, R37 ;  /* 0x00000025ff25723e */ /* 0x000fe200000000ff */
[----:B------:R-:W-:Y:S01]  /*3b20*/  @P4 STG.E.U16 desc[UR36][R6.64+0x30], R36 ;  /* 0x0000302406004986 */ /* 0x000fe2000c101524 */
[----:B------:R-:W-:Y:S01]  /*3b30*/  ISETP.GT.AND P3, PT, R3, 0x8, P0 ;  /* 0x000000080300780c */ /* 0x000fe20000764270 */
[-C--:B------:R-:W-:Y:S01]  /*3b40*/  FMUL R51, R51, R23.reuse ;  /* 0x0000001733337220 */ /* 0x080fe20000400000 */
[----:B------:R-:W-:Y:S01]  /*3b50*/  ISETP.GT.AND P0, PT, R4, 0x21, PT ;  /* 0x000000210400780c */ /* 0x000fe20003f04270 */
[----:B------:R-:W-:Y:S01]  /*3b60*/  @P5 STG.E.U16 desc[UR36][R6.64+0x32], R37 ;  /* 0x0000322506005986 */ /* 0x000fe2000c101524 */
        /* <DEDUP_REMOVED lines=10> */
[----:B------:R-:W-:-:S02]  /*3c10*/  F2FP.F16.F32.PACK_AB R41, RZ, R41 ;  /* 0x00000029ff29723e */ /* 0x000fc400000000ff */
[C---:B------:R-:W-:Y:S01]  /*3c20*/  ISETP.GT.AND P1, PT, R3.reuse, 0x8, P1 ;  /* 0x000000080300780c */ /* 0x040fe20000f24270 */
[----:B------:R-:W-:Y:S01]  /*3c30*/  @P3 STG.E.U16 desc[UR36][R8.64+0x32], R39 ;  /* 0x0000322708003986 */ /* 0x000fe2000c101524 */
[C---:B------:R-:W-:Y:S02]  /*3c40*/  ISETP.GT.AND P2, PT, R3.reuse, 0x8, P0 ;  /* 0x000000080300780c */ /* 0x040fe40000744270 */
[C---:B------:R-:W-:Y:S01]  /*3c50*/  ISETP.GT.AND P0, PT, R4.reuse, 0x29, PT ;  /* 0x000000290400780c */ /* 0x040fe20003f04270 */
[----:B------:R-:W-:Y:S01]  /*3c60*/  @P4 STG.E.U16 desc[UR36][R6.64+0x40], R40 ;  /* 0x0000402806004986 */ /* 0x000fe2000c101524 */
[----:B------:R-:W-:Y:S02]  /*3c70*/  ISETP.GT.AND P4, PT, R4, 0x28, PT ;  /* 0x000000280400780c */ /* 0x000fe40003f84270 */
[----:B------:R-:W-:Y:S01]  /*3c80*/  F2FP.F16.F32.PACK_AB R42, RZ, R42 ;  /* 0x0000002aff2a723e */ /* 0x000fe200000000ff */
[----:B------:R-:W-:Y:S01]  /*3c90*/  @P5 STG.E.U16 desc[UR36][R6.64+0x42], R41 ;  /* 0x0000422906005986 */ /* 0x000fe2000c101524 */
[----:B------:R-:W-:-:S02]  /*3ca0*/  ISETP.GT.AND P5, PT, R3, RZ, P4 ;  /* 0x000000ff0300720c */ /* 0x000fc400027a4270 */
[C---:B------:R-:W-:Y:S01]  /*3cb0*/  ISETP.GT.AND P3, PT, R3.reuse, RZ, P0 ;  /* 0x000000ff0300720c */ /* 0x040fe20000764270 */
[----:B------:R-:W-:Y:S01]  /*3cc0*/  @P1 STG.E.U16 desc[UR36][R8.64+0x40], R42 ;  /* 0x0000402a08001986 */ /* 0x000fe2000c101524 */
[----:B------:R-:W-:Y:S02]  /*3cd0*/  F2FP.F16.F32.PACK_AB R43, RZ, R43 ;  /* 0x0000002bff2b723e */ /* 0x000fe400000000ff */
[----:B------:R-:W-:Y:S02]  /*3ce0*/  F2FP.F16.F32.PACK_AB R44, RZ, R44 ;  /* 0x0000002cff2c723e */ /* 0x000fe400000000ff */
[C---:B------:R-:W-:Y:S01]  /*3cf0*/  ISETP.GT.AND P4, PT, R3.reuse, 0x8, P4 ;  /* 0x000000080300780c */ /* 0x040fe20002784270 */
[----:B------:R-:W-:Y:S01]  /*3d00*/  @P2 STG.E.U16 desc[UR36][R8.64+0x42], R43 ;  /* 0x0000422b08002986 */ /* 0x000fe2000c101524 */
[----:B------:R-:W-:Y:S02]  /*3d10*/  F2FP.F16.F32.PACK_AB R45, RZ, R45 ;  /* 0x0000002dff2d723e */ /* 0x000fe400000000ff */
[----:B------:R-:W-:Y:S01]  /*3d20*/  ISETP.GT.AND P2, PT, R4, 0x31, PT ;  /* 0x000000310400780c */ /* 0x000fe20003f44270 */
[----:B------:R-:W-:Y:S01]  /*3d30*/  @P5 STG.E.U16 desc[UR36][R6.64+0x50], R44 ;  /* 0x0000502c06005986 */ /* 0x000fe2000c101524 */
[----:B------:R-:W-:-:S02]  /*3d40*/  ISETP.GT.AND P5, PT, R3, 0x8, P0 ;  /* 0x000000080300780c */ /* 0x000fc400007a4270 */
[C---:B------:R-:W-:Y:S01]  /*3d50*/  ISETP.GT.AND P1, PT, R4.reuse, 0x38, PT ;  /* 0x000000380400780c */ /* 0x040fe20003f24270 */
[----:B------:R-:W-:Y:S01]  /*3d60*/  @P3 STG.E.U16 desc[UR36][R6.64+0x52], R45 ;  /* 0x0000522d06003986 */ /* 0x000fe2000c101524 */
[C---:B------:R-:W-:Y:S02]  /*3d70*/  ISETP.GT.AND P3, PT, R4.reuse, 0x30, PT ;  /* 0x000000300400780c */ /* 0x040fe40003f64270 */
[----:B------:R-:W-:Y:S01]  /*3d80*/  ISETP.GT.AND P0, PT, R4, 0x39, PT ;  /* 0x000000390400780c */ /* 0x000fe20003f04270 */
[----:B------:R-:W-:Y:S01]  /*3d90*/  @P4 IMAD.MOV.U32 R4, RZ, RZ, R8 ;  /* 0x000000ffff044224 */ /* 0x000fe200078e0008 */
[----:B------:R-:W-:Y:S01]  /*3da0*/  F2FP.F16.F32.PACK_AB R46, RZ, R46 ;  /* 0x0000002eff2e723e */ /* 0x000fe200000000ff */
[----:B------:R-:W-:Y:S01]  /*3db0*/  @P4 IMAD.MOV.U32 R5, RZ, RZ, R9 ;  /* 0x000000ffff054224 */ /* 0x000fe200078e0009 */
[----:B------:R-:W-:Y:S02]  /*3dc0*/  F2FP.F16.F32.PACK_AB R47, RZ, R47 ;  /* 0x0000002fff2f723e */ /* 0x000fe400000000ff */
[----:B------:R-:W-:-:S02]  /*3dd0*/  F2FP.F16.F32.PACK_AB R48, RZ, R48 ;  /* 0x00000030ff30723e */ /* 0x000fc400000000ff */
[----:B------:R0:W-:Y:S01]  /*3de0*/  @P4 STG.E.U16 desc[UR36][R4.64+0x50], R46 ;  /* 0x0000502e04004986 */ /* 0x0001e2000c101524 */
[C---:B------:R-:W-:Y:S02]  /*3df0*/  ISETP.GT.AND P4, PT, R3.reuse, RZ, P2 ;  /* 0x000000ff0300720c */ /* 0x040fe40001784270 */
[----:B------:R-:W-:Y:S02]  /*3e00*/  F2FP.F16.F32.PACK_AB R49, RZ, R49 ;  /* 0x00000031ff31723e */ /* 0x000fe400000000ff */
[----:B------:R-:W-:Y:S02]  /*3e10*/  ISETP.GT.AND P2, PT, R3, 0x8, P2 ;  /* 0x000000080300780c */ /* 0x000fe40001744270 */
[----:B------:R-:W-:Y:S02]  /*3e20*/  F2FP.F16.F32.PACK_AB R50, RZ, R50 ;  /* 0x00000032ff32723e */ /* 0x000fe400000000ff */
[----:B------:R-:W-:Y:S02]  /*3e30*/  F2FP.F16.F32.PACK_AB R51, RZ, R51 ;  /* 0x00000033ff33723e */ /* 0x000fe400000000ff */
[----:B------:R-:W-:Y:S01]  /*3e40*/  F2FP.F16.F32.PACK_AB R52, RZ, R52 ;  /* 0x00000034ff34723e */ /* 0x000fe200000000ff */
[----:B0-----:R-:W-:Y:S01]  /*3e50*/  @P5 IMAD.MOV.U32 R4, RZ, RZ, R8 ;  /* 0x000000ffff045224 */ /* 0x001fe200078e0008 */
[----:B------:R-:W-:Y:S01]  /*3e60*/  F2FP.F16.F32.PACK_AB R53, RZ, R53 ;  /* 0x00000035ff35723e */ /* 0x000fe200000000ff */
[----:B------:R-:W-:Y:S01]  /*3e70*/  @P5 IMAD.MOV.U32 R5, RZ, RZ, R9 ;  /* 0x000000ffff055224 */ /* 0x000fe200078e0009 */
[----:B------:R-:W-:-:S02]  /*3e80*/  F2FP.F16.F32.PACK_AB R54, RZ, R54 ;  /* 0x00000036ff36723e */ /* 0x000fc400000000ff */
[----:B------:R-:W-:Y:S02]  /*3e90*/  F2FP.F16.F32.PACK_AB R55, RZ, R55 ;  /* 0x00000037ff37723e */ /* 0x000fe400000000ff */
[----:B------:R0:W-:Y:S01]  /*3ea0*/  @P5 STG.E.U16 desc[UR36][R4.64+0x52], R47 ;  /* 0x0000522f04005986 */ /* 0x0001e2000c101524 */
[C---:B------:R-:W-:Y:S02]  /*3eb0*/  ISETP.GT.AND P5, PT, R3.reuse, RZ, P3 ;  /* 0x000000ff0300720c */ /* 0x040fe40001fa4270 */
[----:B------:R-:W-:-:S11]  /*3ec0*/  ISETP.GT.AND P3, PT, R3, 0x8, P3 ;  /* 0x000000080300780c */ /* 0x000fd60001f64270 */
[----:B0-----:R-:W-:Y:S02]  /*3ed0*/  @P5 IMAD.MOV.U32 R4, RZ, RZ, R6 ;  /* 0x000000ffff045224 */ /* 0x001fe400078e0006 */
[----:B------:R-:W-:-:S05]  /*3ee0*/  @P5 IMAD.MOV.U32 R5, RZ, RZ, R7 ;  /* 0x000000ffff055224 */ /* 0x000fca00078e0007 */
[----:B------:R0:W-:Y:S01]  /*3ef0*/  @P5 STG.E.U16 desc[UR36][R4.64+0x60], R48 ;  /* 0x0000603004005986 */ /* 0x0001e2000c101524 */
[C---:B------:R-:W-:Y:S02]  /*3f00*/  ISETP.GT.AND P5, PT, R3.reuse, RZ, P0 ;  /* 0x000000ff0300720c */ /* 0x040fe400007a4270 */
[----:B------:R-:W-:Y:S01]  /*3f10*/  ISETP.GT.AND P0, PT, R3, 0x8, P0 ;  /* 0x000000080300780c */ /* 0x000fe20000704270 */
[----:B0-----:R-:W-:Y:S02]  /*3f20*/  @P4 IMAD.MOV.U32 R4, RZ, RZ, R6 ;  /* 0x000000ffff044224 */ /* 0x001fe400078e0006 */
[----:B------:R-:W-:-:S05]  /*3f30*/  @P4 IMAD.MOV.U32 R5, RZ, RZ, R7 ;  /* 0x000000ffff054224 */ /* 0x000fca00078e0007 */
[----:B------:R0:W-:Y:S01]  /*3f40*/  @P4 STG.E.U16 desc[UR36][R4.64+0x62], R49 ;  /* 0x0000623104004986 */ /* 0x0001e2000c101524 */
[C---:B------:R-:W-:Y:S02]  /*3f50*/  ISETP.GT.AND P4, PT, R3.reuse, RZ, P1 ;  /* 0x000000ff0300720c */ /* 0x040fe40000f84270 */
[----:B------:R-:W-:Y:S01]  /*3f60*/  ISETP.GT.AND P1, PT, R3, 0x8, P1 ;  /* 0x000000080300780c */ /* 0x000fe20000f24270 */
[----:B0-----:R-:W-:Y:S02]  /*3f70*/  @P3 IMAD.MOV.U32 R4, RZ, RZ, R8 ;  /* 0x000000ffff043224 */ /* 0x001fe400078e0008 */
[----:B------:R-:W-:-:S05]  /*3f80*/  @P3 IMAD.MOV.U32 R5, RZ, RZ, R9 ;  /* 0x000000ffff053224 */ /* 0x000fca00078e0009 */
[----:B------:R0:W-:Y:S02]  /*3f90*/  @P3 STG.E.U16 desc[UR36][R4.64+0x60], R50 ;  /* 0x0000603204003986 */ /* 0x0001e4000c101524 */
[----:B0-----:R-:W-:Y:S02]  /*3fa0*/  @P2 IMAD.MOV.U32 R4, RZ, RZ, R8 ;  /* 0x000000ffff042224 */ /* 0x001fe400078e0008 */
[----:B------:R-:W-:-:S05]  /*3fb0*/  @P2 IMAD.MOV.U32 R5, RZ, RZ, R9 ;  /* 0x000000ffff052224 */ /* 0x000fca00078e0009 */
[----:B------:R0:W-:Y:S02]  /*3fc0*/  @P2 STG.E.U16 desc[UR36][R4.64+0x62], R51 ;  /* 0x0000623304002986 */ /* 0x0001e4000c101524 */
[----:B0-----:R-:W-:Y:S02]  /*3fd0*/  @P4 IMAD.MOV.U32 R4, RZ, RZ, R6 ;  /* 0x000000ffff044224 */ /* 0x001fe400078e0006 */
[----:B------:R-:W-:-:S05]  /*3fe0*/  @P4 IMAD.MOV.U32 R5, RZ, RZ, R7 ;  /* 0x000000ffff054224 */ /* 0x000fca00078e0007 */
[----:B------:R0:W-:Y:S04]  /*3ff0*/  @P4 STG.E.U16 desc[UR36][R4.64+0x70], R52 ;  /* 0x0000703404004986 */ /* 0x0001e8000c101524 */
[----:B------:R1:W-:Y:S01]  /*4000*/  @P5 STG.E.U16 desc[UR36][R6.64+0x72], R53 ;  /* 0x0000723506005986 */ /* 0x0003e2000c101524 */
[----:B0-----:R-:W-:Y:S02]  /*4010*/  @P1 IMAD.MOV.U32 R4, RZ, RZ, R8 ;  /* 0x000000ffff041224 */ /* 0x001fe400078e0008 */
[----:B------:R-:W-:-:S05]  /*4020*/  @P1 IMAD.MOV.U32 R5, RZ, RZ, R9 ;  /* 0x000000ffff051224 */ /* 0x000fca00078e0009 */
[----:B------:R1:W-:Y:S04]  /*4030*/  @P1 STG.E.U16 desc[UR36][R4.64+0x70], R54 ;  /* 0x0000703604001986 */ /* 0x0003e8000c101524 */
[----:B------:R1:W-:Y:S02]  /*4040*/  @P0 STG.E.U16 desc[UR36][R8.64+0x72], R55 ;  /* 0x0000723708000986 */ /* 0x0003e4000c101524 */
.L_x_91:
[----:B------:R-:W-:Y:S05]  /*4050*/  BSYNC B0 ;  /* 0x0000000000007941 */ /* 0x000fea0003800000 */
.L_x_29:
[----:B------:R-:W-:Y:S01]  /*4060*/  ULDC UR4, c[0x0][0xc] ;  /* 0x0000030000047ab9 */ /* 0x000fe20000000800 */
[----:B------:R-:W-:Y:S01]  /*4070*/  ULDC UR5, c[0x0][0x10] ;  /* 0x0000040000057ab9 */ /* 0x000fe20000000800 */
[----:B------:R-:W0:Y:S01]  /*4080*/  LDC R3, c[0x0][0x14] ;  /* 0x00000500ff037b82 */ /* 0x000e220000000800 */
[----:B------:R-:W-:Y:S01]  /*4090*/  UIMAD.WIDE.U32 UR4, UR4, UR5, URZ ;  /* 0x00000005040472a5 */ /* 0x000fe2000f8e003f */
[----:B------:R-:W-:Y:S02]  /*40a0*/  IMAD.MOV.U32 R59, RZ, RZ, -0x1 ;  /* 0xffffffffff3b7424 */ /* 0x000fe400078e00ff */
[----:B------:R-:W-:-:S03]  /*40b0*/  IMAD.MOV.U32 R57, RZ, RZ, -0x1 ;  /* 0xffffffffff397424 */ /* 0x000fc600078e00ff */
[----:B0-----:R-:W-:-:S04]  /*40c0*/  IMAD.WIDE.U32 R16, R3, UR4, R16 ;  /* 0x0000000403107c25 */ /* 0x001fc8000f8e0010 */
[----:B------:R-:W-:Y:S01]  /*40d0*/  IMAD R3, R3, UR5, RZ ;  /* 0x0000000503037c24 */ /* 0x000fe2000f8e02ff */
[----:B------:R-:W-:Y:S02]  /*40e0*/  ULDC.64 UR4, c[0x0][0x650] ;  /* 0x0001940000047ab9 */ /* 0x000fe40000000a00 */
[----:B------:R-:W-:Y:S01]  /*40f0*/  ISETP.GE.U32.AND P0, PT, R16, UR4, PT ;  /* 0x0000000410007c0c */ /* 0x000fe2000bf06070 */
[--C-:B------:R-:W-:Y:S01]  /*4100*/  IMAD.IADD R17, R17, 0x1, R3.reuse ;  /* 0x0000000111117824 */ /* 0x100fe200078e0203 */
[----:B------:R-:W-:-:S04]  /*4110*/  PRMT R3, RZ, 0x7610, R3 ;  /* 0x00007610ff037816 */ /* 0x000fc80000000003 */
[----:B------:R-:W-:-:S13]  /*4120*/  ISETP.GE.U32.AND.EX P0, PT, R17, UR5, PT, P0 ;  /* 0x0000000511007c0c */ /* 0x000fda000bf06100 */
[----:B------:R-:W-:Y:S05]  /*4130*/  @P0 BRA `(.L_x_92) ;  /* 0x0000000400640947 */ /* 0x000fea0003800000 */
[----:B---3--:R-:W0:Y:S01]  /*4140*/  S2R R12, SR_CTAID.X ;  /* 0x00000000000c7919 */ /* 0x008e220000002500 */
[----:B-12-4-:R-:W1:Y:S01]  /*4150*/  LDC.64 R10, c[0x0][0x628] ;  /* 0x00018a00ff0a7b82 */ /* 0x016e620000000a00 */
[----:B------:R-:W-:Y:S01]  /*4160*/  ULDC UR4, c[0x0][0x150] ;  /* 0x0000540000047ab9 */ /* 0x000fe20000000800 */
[----:B------:R-:W-:Y:S01]  /*4170*/  IMAD.MOV.U32 R8, RZ, RZ, R16 ;  /* 0x000000ffff087224 */ /* 0x000fe200078e0010 */
[----:B-----5:R-:W2:Y:S01]  /*4180*/  S2R R24, SR_CTAID.Y ;  /* 0x0000000000187919 */ /* 0x020ea20000002600 */
[----:B------:R-:W-:-:S04]  /*4190*/  IMAD.MOV.U32 R9, RZ, RZ, R17 ;  /* 0x000000ffff097224 */ /* 0x000fc800078e0011 */
[----:B------:R-:W3:Y:S08]  /*41a0*/  LDC R21, c[0x0][0x144] ;  /* 0x00005100ff157b82 */ /* 0x000ef00000000800 */
[----:B------:R-:W4:Y:S08]  /*41b0*/  LDC R0, c[0x0][0x630] ;  /* 0x00018c00ff007b82 */ /* 0x000f300000000800 */
[----:B------:R-:W2:Y:S01]  /*41c0*/  LDC.64 R14, c[0x0][0x620] ;  /* 0x00018800ff0e7b82 */ /* 0x000ea20000000a00 */
[----:B-1----:R-:W-:-:S04]  /*41d0*/  ISETP.NE.U32.AND P0, PT, R10, RZ, PT ;  /* 0x000000ff0a00720c */ /* 0x002fc80003f05070 */
[----:B------:R-:W-:Y:S02]  /*41e0*/  ISETP.NE.AND.EX P0, PT, R11, RZ, PT, P0 ;  /* 0x000000ff0b00720c */ /* 0x000fe40003f05300 */
[----:B0-----:R-:W-:-:S05]  /*41f0*/  I2FP.F32.U32 R3, R12 ;  /* 0x0000000c00037245 */ /* 0x001fca0000201000 */
[----:B------:R-:W-:-:S04]  /*4200*/  FMUL R3, R3, UR4 ;  /* 0x0000000403037c20 */ /* 0x000fc80008400000 */
[----:B------:R0:W1:Y:S02]  /*4210*/  F2I.U32.TRUNC.NTZ R20, R3 ;  /* 0x0000000300147305 */ /* 0x000064000020f000 */
[----:B---34-:R-:W-:Y:S05]  /*4220*/  @!P0 BRA `(.L_x_93) ;  /* 0x0000000000288947 */ /* 0x018fea0003800000 */
[----:B0-----:R-:W0:Y:S02]  /*4230*/  LDC R3, c[0x0][0x634] ;  /* 0x00018d00ff037b82 */ /* 0x001e240000000800 */
        /* <DEDUP_REMOVED lines=9> */
.L_x_93:
[----:B------:R-:W3:Y:S01]  /*42d0*/  LDC.64 R28, c[0x0][0x640] ;  /* 0x00019000ff1c7b82 */ /* 0x000ee20000000a00 */
[-CC-:B------:R-:W-:Y:S01]  /*42e0*/  SHF.R.U64 R57, R8, R0.reuse, R9.reuse ;  /* 0x0000000008397219 */ /* 0x180fe20000001209 */
[----:B-1----:R-:W-:Y:S01]  /*42f0*/  IMAD.MOV R20, RZ, RZ, -R20 ;  /* 0x000000ffff147224 */ /* 0x002fe200078e0a14 */
[----:B------:R-:W-:Y:S01]  /*4300*/  SHF.R.U32.HI R0, RZ, R0, R9 ;  /* 0x00000000ff007219 */ /* 0x000fe20000011609 */
[----:B------:R-:W-:Y:S01]  /*4310*/  ULDC UR4, c[0x0][0x154] ;  /* 0x0000550000047ab9 */ /* 0x000fe20000000800 */
[----:B0-----:R-:W-:Y:S01]  /*4320*/  IADD3 R3, P0, RZ, -R57, RZ ;  /* 0x80000039ff037210 */ /* 0x001fe20007f1e0ff */
[----:B------:R-:W-:Y:S02]  /*4330*/  IMAD R21, R21, R20, R12 ;  /* 0x0000001415157224 */ /* 0x000fe400078e020c */
[----:B------:R-:W0:Y:S01]  /*4340*/  LDC R6, c[0x0][0x618] ;  /* 0x00018600ff067b82 */ /* 0x000e220000000800 */
[----:B------:R-:W-:Y:S02]  /*4350*/  IMAD.MOV.U32 R7, RZ, RZ, 0x1 ;  /* 0x00000001ff077424 */ /* 0x000fe400078e00ff */
[----:B------:R-:W-:-:S04]  /*4360*/  IMAD.X R5, RZ, RZ, ~R0, P0 ;  /* 0x000000ffff057224 */ /* 0x000fc800000e0e00 */
[-C--:B--2---:R-:W-:Y:S01]  /*4370*/  IMAD R0, R5, R14.reuse, RZ ;  /* 0x0000000e05007224 */ /* 0x084fe200078e02ff */
[----:B------:R-:W1:Y:S01]  /*4380*/  LDC R8, c[0x0][0x608] ;  /* 0x00018200ff087b82 */ /* 0x000e620000000800 */
[----:B------:R-:W-:-:S04]  /*4390*/  IMAD.WIDE.U32 R4, R3, R14, R16 ;  /* 0x0000000e03047225 */ /* 0x000fc800078e0010 */
[----:B------:R-:W-:Y:S01]  /*43a0*/  IMAD R3, R3, R15, R0 ;  /* 0x0000000f03037224 */ /* 0x000fe200078e0200 */
[----:B------:R-:W-:Y:S02]  /*43b0*/  I2FP.F32.U32 R0, R24 ;  /* 0x0000001800007245 */ /* 0x000fe40000201000 */
[----:B------:R-:W2:Y:S01]  /*43c0*/  LDC R26, c[0x0][0x658] ;  /* 0x00019600ff1a7b82 */ /* 0x000ea20000000800 */
[----:B------:R-:W-:Y:S01]  /*43d0*/  IMAD.IADD R3, R5, 0x1, R3 ;  /* 0x0000000105037824 */ /* 0x000fe200078e0203 */
[----:B---3--:R-:W-:Y:S01]  /*43e0*/  ISETP.NE.U32.AND P0, PT, R28, RZ, PT ;  /* 0x000000ff1c00720c */ /* 0x008fe20003f05070 */
[----:B------:R-:W-:Y:S01]  /*43f0*/  FMUL R0, R0, UR4 ;  /* 0x0000000400007c20 */ /* 0x000fe20008400000 */
[----:B------:R-:W-:Y:S02]  /*4400*/  IMAD.MOV.U32 R5, RZ, RZ, -0x1 ;  /* 0xffffffffff057424 */ /* 0x000fe400078e00ff */
[----:B------:R-:W-:Y:S01]  /*4410*/  ISETP.NE.AND.EX P0, PT, R29, RZ, PT, P0 ;  /* 0x000000ff1d00720c */ /* 0x000fe20003f05300 */
[----:B------:R3:W4:Y:S01]  /*4420*/  F2I.U32.TRUNC.NTZ R13, R0 ;  /* 0x00000000000d7305 */ /* 0x000722000020f000 */
[----:B------:R-:W3:Y:S01]  /*4430*/  LDC R15, c[0x0][0x148] ;  /* 0x00005200ff0f7b82 */ /* 0x000ee20000000800 */
[----:B0-----:R-:W-:-:S02]  /*4440*/  SHF.R.U64 R12, R4, R6, R3 ;  /* 0x00000006040c7219 */ /* 0x001fc40000001203 */
[----:B------:R-:W-:-:S05]  /*4450*/  SHF.R.U32.HI R3, RZ, R6, R3 ;  /* 0x00000006ff037219 */ /* 0x000fca0000011603 */
[----:B------:R-:W0:Y:S01]  /*4460*/  LDC R20, c[0x0][0x600] ;  /* 0x00018000ff147b82 */ /* 0x000e220000000800 */
[-CC-:B-1----:R-:W-:Y:S02]  /*4470*/  SHF.R.U64 R10, R12, R8.reuse, R3.reuse ;  /* 0x000000080c0a7219 */ /* 0x182fe40000001203 */
[----:B------:R-:W-:-:S05]  /*4480*/  SHF.R.U32.HI R3, RZ, R8, R3 ;  /* 0x00000008ff037219 */ /* 0x000fca0000011603 */
[----:B------:R-:W1:Y:S01]  /*4490*/  LDC R27, c[0x0][0x648] ;  /* 0x00019200ff1b7b82 */ /* 0x000e620000000800 */
[-C--:B--2---:R-:W-:Y:S02]  /*44a0*/  SHF.L.U32 R4, R5, R26.reuse, RZ ;  /* 0x0000001a05047219 */ /* 0x084fe400000006ff */
[-CC-:B------:R-:W-:Y:S02]  /*44b0*/  SHF.R.U64 R14, R10, R26.reuse, R3.reuse ;  /* 0x0000001a0a0e7219 */ /* 0x180fe40000001203 */
[----:B------:R-:W-:Y:S02]  /*44c0*/  SHF.R.U32.HI R5, RZ, R26, R3 ;  /* 0x0000001aff057219 */ /* 0x000fe40000011603 */
[----:B------:R-:W-:Y:S01]  /*44d0*/  LOP3.LUT R25, RZ, R4, RZ, 0x33, !PT ;  /* 0x00000004ff197212 */ /* 0x000fe200078e33ff */
[----:B------:R-:W2:Y:S01]  /*44e0*/  LDC R30, c[0x0][0x638] ;  /* 0x00018e00ff1e7b82 */ /* 0x000ea20000000800 */
[----:B------:R-:W-:Y:S01]  /*44f0*/  SHF.L.U32 R26, R7, R26, RZ ;  /* 0x0000001a071a7219 */ /* 0x000fe200000006ff */
[----:B------:R-:W-:-:S06]  /*4500*/  IMAD.MOV.U32 R4, RZ, RZ, R14 ;  /* 0x000000ffff047224 */ /* 0x000fcc00078e000e */
[----:B------:R-:W0:Y:S01]  /*4510*/  LDC R31, c[0x0][0x610] ;  /* 0x00018400ff1f7b82 */ /* 0x000e220000000800 */
[----:B----4-:R-:W-:Y:S05]  /*4520*/  @!P0 BRA `(.L_x_94) ;  /* 0x0000000000288947 */ /* 0x010fea0003800000 */
[----:B------:R-:W4:Y:S02]  /*4530*/  LDC R3, c[0x0][0x64c] ;  /* 0x00019300ff037b82 */ /* 0x000f240000000800 */
[----:B----4-:R-:W-:-:S05]  /*4540*/  IADD3 R3, P0, R14, R3, RZ ;  /* 0x000000030e037210 */ /* 0x010fca0007f1e0ff */
        /* <DEDUP_REMOVED lines=8> */
.L_x_94:
[----:B------:R-:W-:Y:S01]  /*45d0*/  ISETP.NE.AND P0, PT, R2, 0x1, PT ;  /* 0x000000010200780c */ /* 0x000fe20003f05270 */
[----:B0-----:R-:W-:Y:S01]  /*45e0*/  VIADD R7, R20, 0xffffffff ;  /* 0xffffffff14077836 */ /* 0x001fe20000000000 */
[----:B-1-3--:R-:W-:Y:S01]  /*45f0*/  SHF.R.U64 R0, R4, R27, R5 ;  /* 0x0000001b04007219 */ /* 0x00afe20000001205 */
[----:B------:R-:W-:Y:S01]  /*4600*/  IMAD.MOV R13, RZ, RZ, -R13 ;  /* 0x000000ffff0d7224 */ /* 0x000fe200078e0a0d */
[----:B------:R-:W-:Y:S01]  /*4610*/  LOP3.LUT R5, R10, R25, RZ, 0xc0, !PT ;  /* 0x000000190a057212 */ /* 0x000fe200078ec0ff */
[----:B------:R-:W-:Y:S01]  /*4620*/  IMAD.MOV.U32 R4, RZ, RZ, 0x1 ;  /* 0x00000001ff047424 */ /* 0x000fe200078e00ff */
[----:B------:R-:W-:Y:S01]  /*4630*/  LOP3.LUT R12, R12, R7, RZ, 0xc0, !PT ;  /* 0x000000070c0c7212 */ /* 0x000fe200078ec0ff */
[----:B------:R-:W-:Y:S02]  /*4640*/  IMAD.MOV R3, RZ, RZ, -R0 ;  /* 0x000000ffff037224 */ /* 0x000fe400078e0a00 */
[----:B------:R-:W-:Y:S02]  /*4650*/  IMAD R0, R26, R0, R5 ;  /* 0x000000001a007224 */ /* 0x000fe400078e0205 */
[----:B--2---:R-:W-:-:S02]  /*4660*/  IMAD R3, R3, R30, R14 ;  /* 0x0000001e03037224 */ /* 0x004fc400078e020e */
[----:B------:R-:W-:Y:S02]  /*4670*/  @P0 IMAD R21, R15, R13, R24 ;  /* 0x0000000d0f150224 */ /* 0x000fe400078e0218 */
[----:B------:R-:W-:Y:S01]  /*4680*/  IMAD R5, R3, R20, R12 ;  /* 0x0000001403057224 */ /* 0x000fe200078e020c */
[----:B------:R-:W-:Y:S01]  /*4690*/  PRMT R3, R4, 0x7610, R3 ;  /* 0x0000761004037816 */ /* 0x000fe20000000003 */
[----:B------:R-:W-:-:S05]  /*46a0*/  IMAD R0, R0, R31, R21 ;  /* 0x0000001f00007224 */ /* 0x000fca00078e0215 */
[----:B------:R-:W-:Y:S02]  /*46b0*/  SEL R59, R5, R0, !P0 ;  /* 0x00000000053b7207 */ /* 0x000fe40004000000 */
[----:B------:R-:W-:-:S07]  /*46c0*/  SEL R0, R0, R5, !P0 ;  /* 0x0000000500007207 */ /* 0x000fce0004000000 */
.L_x_92:
[----:B------:R-:W-:Y:S01]  /*46d0*/  LOP3.LUT P0, RZ, R3, 0xff, RZ, 0xc0, !PT ;  /* 0x000000ff03ff7812 */ /* 0x000fe2000780c0ff */
[----:B------:R-:W-:-:S12]  /*46e0*/  IMAD.MOV.U32 R58, RZ, RZ, R0 ;  /* 0x000000ffff3a7224 */ /* 0x000fd800078e0000 */
[----:B------:R-:W-:Y:S05]  /*46f0*/  @P0 BRA `(.L_x_95) ;  /* 0xffffffc800400947 */ /* 0x000fea000383ffff */
[----:B------:R-:W-:Y:S05]  /*4700*/  EXIT ;  /* 0x000000000000794d */ /* 0x000fea0003800000 */
.L_x_4:
[----:B0-----:R-:W-:Y:S01]  /*4710*/  ULDC.64 UR4, c[0x0][0x650] ;  /* 0x0001940000047ab9 */ /* 0x001fe20000000a00 */
        /* <DEDUP_REMOVED lines=25> */
.L_x_97:
[--C-:B------:R-:W-:Y:S01]  /*48b0*/  SHF.R.U64 R12, R10, R14, R11.reuse ;  /* 0x0000000e0a0c7219 */ /* 0x100fe2000000120b */
[----:B------:R-:W0:Y:S01]  /*48c0*/  LDC R22, c[0x0][0x618] ;  /* 0x00018600ff167b82 */ /* 0x000e220000000800 */
[----:B------:R-:W-:Y:S01]  /*48d0*/  I2FP.F32.U32 R6, R4 ;  /* 0x0000000400067245 */ /* 0x000fe20000201000 */
[----:B------:R-:W-:Y:S01]  /*48e0*/  ULDC UR4, c[0x0][0x150] ;  /* 0x0000540000047ab9 */ /* 0x000fe20000000800 */
[----:B------:R-:W-:Y:S02]  /*48f0*/  SHF.R.U32.HI R5, RZ, R14, R11 ;  /* 0x0000000eff057219 */ /* 0x000fe4000001160b */
[----:B------:R-:W-:Y:S01]  /*4900*/  IADD3 R9, P0, RZ, -R12, RZ ;  /* 0x8000000cff097210 */ /* 0x000fe20007f1e0ff */
[----:B------:R-:W-:Y:S01]  /*4910*/  FMUL R11, R6, UR4 ;  /* 0x00000004060b7c20 */ /* 0x000fe20008400000 */
[----:B------:R-:W-:Y:S01]  /*4920*/  ULDC UR4, c[0x0][0x154] ;  /* 0x0000550000047ab9 */ /* 0x000fe20000000800 */
[----:B------:R-:W1:Y:S02]  /*4930*/  LDC.64 R24, c[0x0][0x640] ;  /* 0x00019000ff187b82 */ /* 0x000e640000000a00 */
[----:B------:R-:W-:-:S02]  /*4940*/  IMAD.X R5, RZ, RZ, ~R5, P0 ;  /* 0x000000ffff057224 */ /* 0x000fc400000e0e05 */
[----:B------:R-:W2:Y:S01]  /*4950*/  F2I.U32.TRUNC.NTZ R11, R11 ;  /* 0x0000000b000b7305 */ /* 0x000ea2000020f000 */
[----:B------:R-:W-:-:S03]  /*4960*/  IMAD.WIDE.U32 R6, R9, R20, R16 ;  /* 0x0000001409067225 */ /* 0x000fc600078e0010 */
[----:B------:R-:W3:Y:S01]  /*4970*/  LDC R13, c[0x0][0x144] ;  /* 0x00005100ff0d7b82 */ /* 0x000ee20000000800 */
[----:B------:R-:W-:-:S04]  /*4980*/  IMAD R8, R5, R20, RZ ;  /* 0x0000001405087224 */ /* 0x000fc800078e02ff */
[----:B------:R-:W-:Y:S02]  /*4990*/  IMAD R5, R9, R21, R8 ;  /* 0x0000001509057224 */ /* 0x000fe400078e0208 */
[----:B------:R-:W-:Y:S01]  /*49a0*/  IMAD.MOV.U32 R8, RZ, RZ, -0x1 ;  /* 0xffffffffff087424 */ /* 0x000fe200078e00ff */
[----:B------:R-:W4:Y:S01]  /*49b0*/  LDC R14, c[0x0][0x608] ;  /* 0x00018200ff0e7b82 */ /* 0x000f220000000800 */
[----:B------:R-:W-:Y:S01]  /*49c0*/  IMAD.IADD R5, R7, 0x1, R5 ;  /* 0x0000000107057824 */ /* 0x000fe200078e0205 */
[----:B------:R-:W-:-:S04]  /*49d0*/  I2FP.F32.U32 R7, R3 ;  /* 0x0000000300077245 */ /* 0x000fc80000201000 */
[-C--:B0-----:R-:W-:Y:S01]  /*49e0*/  SHF.R.U64 R10, R6, R22.reuse, R5 ;  /* 0x00000016060a7219 */ /* 0x081fe20000001205 */
[----:B--2---:R-:W-:Y:S01]  /*49f0*/  IMAD.MOV R6, RZ, RZ, -R11 ;  /* 0x000000ffff067224 */ /* 0x004fe200078e0a0b */
[----:B------:R-:W0:Y:S01]  /*4a00*/  LDC R9, c[0x0][0x658] ;  /* 0x00019600ff097b82 */ /* 0x000e220000000800 */
[----:B-1----:R-:W-:Y:S01]  /*4a10*/  ISETP.NE.U32.AND P0, PT, R24, RZ, PT ;  /* 0x000000ff1800720c */ /* 0x002fe20003f05070 */
[----:B------:R-:W-:Y:S01]  /*4a20*/  FMUL R7, R7, UR4 ;  /* 0x0000000407077c20 */ /* 0x000fe20008400000 */
[----:B------:R-:W-:Y:S02]  /*4a30*/  SHF.R.U32.HI R5, RZ, R22, R5 ;  /* 0x00000016ff057219 */ /* 0x000fe40000011605 */
[----:B------:R-:W-:-:S03]  /*4a40*/  ISETP.NE.AND.EX P0, PT, R25, RZ, PT, P0 ;  /* 0x000000ff1900720c */ /* 0x000fc60003f05300 */
[----:B------:R-:W1:Y:S01]  /*4a50*/  LDC R20, c[0x0][0x148] ;  /* 0x00005200ff147b82 */ /* 0x000e620000000800 */
[----:B---3--:R-:W-:Y:S02]  /*4a60*/  IMAD R23, R13, R6, R4 ;  /* 0x000000060d177224 */ /* 0x008fe400078e0204 */
[----:B------:R-:W-:-:S05]  /*4a70*/  IMAD.MOV.U32 R6, RZ, RZ, 0x1 ;  /* 0x00000001ff067424 */ /* 0x000fca00078e00ff */
[----:B------:R-:W2:Y:S01]  /*4a80*/  LDC R21, c[0x0][0x600] ;  /* 0x00018000ff157b82 */ /* 0x000ea20000000800 */
[-CC-:B----4-:R-:W-:Y:S02]  /*4a90*/  SHF.R.U64 R13, R10, R14.reuse, R5.reuse ;  /* 0x0000000e0a0d7219 */ /* 0x190fe40000001205 */
[----:B------:R-:W-:Y:S02]  /*4aa0*/  SHF.R.U32.HI R4, RZ, R14, R5 ;  /* 0x0000000eff047219 */ /* 0x000fe40000011605 */
[----:B------:R3:W4:Y:S03]  /*4ab0*/  F2I.U32.TRUNC.NTZ R14, R7 ;  /* 0x00000007000e7305 */ /* 0x000726000020f000 */
[----:B------:R-:W1:Y:S01]  /*4ac0*/  LDC R26, c[0x0][0x648] ;  /* 0x00019200ff1a7b82 */ /* 0x000e620000000800 */
[-C--:B0-----:R-:W-:Y:S02]  /*4ad0*/  SHF.R.U64 R15, R13, R9.reuse, R4 ;  /* 0x000000090d0f7219 */ /* 0x081fe40000001204 */
[----:B------:R-:W-:-:S02]  /*4ae0*/  SHF.L.U32 R8, R8, R9, RZ ;  /* 0x0000000908087219 */ /* 0x000fc400000006ff */
[-C--:B------:R-:W-:Y:S01]  /*4af0*/  SHF.R.U32.HI R5, RZ, R9.reuse, R4 ;  /* 0x00000009ff057219 */ /* 0x080fe20000011604 */
[----:B------:R-:W-:Y:S01]  /*4b00*/  IMAD.MOV.U32 R4, RZ, RZ, R15 ;  /* 0x000000ffff047224 */ /* 0x000fe200078e000f */
[----:B------:R-:W-:Y:S01]  /*4b10*/  SHF.L.U32 R22, R6, R9, RZ ;  /* 0x0000000906167219 */ /* 0x000fe200000006ff */
[----:B------:R-:W0:Y:S01]  /*4b20*/  LDC R27, c[0x0][0x638] ;  /* 0x00018e00ff1b7b82 */ /* 0x000e220000000800 */
[----:B------:R-:W-:-:S07]  /*4b30*/  LOP3.LUT R28, RZ, R8, RZ, 0x33, !PT ;  /* 0x00000008ff1c7212 */ /* 0x000fce00078e33ff */
        /* <DEDUP_REMOVED lines=12> */
.L_x_98:
[----:B------:R-:W-:Y:S01]  /*4c00*/  ISETP.NE.AND P0, PT, R2, 0x1, PT ;  /* 0x000000010200780c */ /* 0x000fe20003f05270 */
[----:B--2---:R-:W-:Y:S01]  /*4c10*/  VIADD R7, R21, 0xffffffff ;  /* 0xffffffff15077836 */ /* 0x004fe20000000000 */
[----:B-1----:R-:W-:Y:S01]  /*4c20*/  SHF.R.U64 R5, R4, R26, R5 ;  /* 0x0000001a04057219 */ /* 0x002fe20000001205 */
[----:B------:R-:W-:Y:S01]  /*4c30*/  IMAD.MOV R14, RZ, RZ, -R14 ;  /* 0x000000ffff0e7224 */ /* 0x000fe200078e0a0e */
[----:B------:R-:W-:Y:S01]  /*4c40*/  LOP3.LUT R4, R13, R28, RZ, 0xc0, !PT ;  /* 0x0000001c0d047212 */ /* 0x000fe200078ec0ff */
[----:B------:R-:W-:Y:S01]  /*4c50*/  IMAD.MOV.U32 R8, RZ, RZ, R12 ;  /* 0x000000ffff087224 */ /* 0x000fe200078e000c */
[----:B------:R-:W-:Y:S01]  /*4c60*/  LOP3.LUT R10, R10, R7, RZ, 0xc0, !PT ;  /* 0x000000070a0a7212 */ /* 0x000fe200078ec0ff */
[----:B------:R-:W-:Y:S02]  /*4c70*/  IMAD.MOV R6, RZ, RZ, -R5 ;  /* 0x000000ffff067224 */ /* 0x000fe400078e0a05 */
[----:B------:R-:W-:-:S04]  /*4c80*/  IMAD R4, R22, R5, R4 ;  /* 0x0000000516047224 */ /* 0x000fc800078e0204 */
[----:B------:R-:W-:Y:S02]  /*4c90*/  @P0 IMAD R23, R20, R14, R3 ;  /* 0x0000000e14170224 */ /* 0x000fe400078e0203 */
[----:B0-----:R-:W-:Y:S02]  /*4ca0*/  IMAD R3, R6, R27, R15 ;  /* 0x0000001b06037224 */ /* 0x001fe400078e020f */
[----:B------:R-:W-:Y:S02]  /*4cb0*/  IMAD R7, R4, R29, R23 ;  /* 0x0000001d04077224 */ /* 0x000fe400078e0217 */
[----:B------:R-:W-:Y:S02]  /*4cc0*/  IMAD R4, R3, R21, R10 ;  /* 0x0000001503047224 */ /* 0x000fe400078e020a */
[----:B------:R-:W-:-:S03]  /*4cd0*/  IMAD.MOV.U32 R6, RZ, RZ, 0x1 ;  /* 0x00000001ff067424 */ /* 0x000fc600078e00ff */
[----:B------:R-:W-:Y:S02]  /*4ce0*/  SEL R9, R4, R7, !P0 ;  /* 0x0000000704097207 */ /* 0x000fe40004000000 */
[----:B------:R-:W-:-:S07]  /*4cf0*/  SEL R7, R7, R4, !P0 ;  /* 0x0000000407077207 */ /* 0x000fce0004000000 */
.L_x_96:
[----:B------:R-:W-:-:S08]  /*4d00*/  NOP ;  /* 0x0000000000007918 */ /* 0x000fd00000000000 */
[----:B------:R-:W0:-:S00]  /*4d10*/  USETMAXREG.DEALLOC.CTAPOOL 0x28 ;  /* 0x00000028000079c8 */ /* 0x000e0000080e0500 */
[----:B0-----:R-:W-:-:S13]  /*4d20*/  ISETP.NE.AND P0, PT, R0, RZ, PT ;  /* 0x000000ff0000720c */ /* 0x001fda0003f05270 */
[----:B------:R-:W-:Y:S05]  /*4d30*/  @P0 EXIT ;  /* 0x000000000000094d */ /* 0x000fea0003800000 */
[----:B------:R-:W-:Y:S01]  /*4d40*/  LOP3.LUT P0, RZ, R6, 0xff, RZ, 0xc0, !PT ;  /* 0x000000ff06ff7812 */ /* 0x000fe2000780c0ff */
[----:B------:R-:W-:Y:S02]  /*4d50*/  IMAD.MOV.U32 R0, RZ, RZ, 0x1 ;  /* 0x00000001ff007424 */ /* 0x000fe400078e00ff */
[----:B------:R-:W-:-:S10]  /*4d60*/  IMAD.MOV.U32 R12, RZ, RZ, RZ ;  /* 0x000000ffff0c7224 */ /* 0x000fd400078e00ff */
[----:B------:R-:W-:Y:S05]  /*4d70*/  @!P0 BRA `(.L_x_99) ;  /* 0x0000000c00308947 */ /* 0x000fea0003800000 */
[----:B------:R-:W0:Y:S01]  /*4d80*/  LDC R0, c[0x0][0x28c] ;  /* 0x0000a300ff007b82 */ /* 0x000e220000000800 */
[----:B------:R-:W-:Y:S01]  /*4d90*/  ULDC UR5, c[0x0][0x600] ;  /* 0x0001800000057ab9 */ /* 0x000fe20000000800 */
[----:B------:R-:W-:Y:S01]  /*4da0*/  ULDC UR4, c[0x0][0xc] ;  /* 0x0000030000047ab9 */ /* 0x000fe20000000800 */
[----:B------:R-:W-:Y:S01]  /*4db0*/  UIADD3 UR16, UR5, -0x1, URZ ;  /* 0xffffffff05107890 */ /* 0x000fe2000fffe03f */
[C---:B------:R-:W-:Y:S01]  /*4dc0*/  LOP3.LUT P2, RZ, R18.reuse, 0x7f, RZ, 0xc0, !PT ;  /* 0x0000007f12ff7812 */ /* 0x040fe2000784c0ff */
[----:B------:R-:W-:Y:S01]  /*4dd0*/  ULDC UR6, c[0x0][0x658] ;  /* 0x0001960000067ab9 */ /* 0x000fe20000000800 */
[----:B------:R-:W-:Y:S01]  /*4de0*/  ULDC UR5, c[0x0][0x10] ;  /* 0x0000040000057ab9 */ /* 0x000fe20000000800 */
[----:B------:R-:W-:Y:S01]  /*4df0*/  UMOV UR7, 0xffffffff ;  /* 0xffffffff00077882 */ /* 0x000fe20000000000 */
[----:B------:R-:W-:Y:S01]  /*4e00*/  UMOV UR8, 0x1 ;  /* 0x0000000100087882 */ /* 0x000fe20000000000 */
[----:B------:R-:W-:Y:S01]  /*4e10*/  UIMAD.WIDE.U32 UR4, UR4, UR5, URZ ;  /* 0x00000005040472a5 */ /* 0x000fe2000f8e003f */
[----:B------:R-:W-:Y:S01]  /*4e20*/  LOP3.LUT P0, RZ, R18, 0x1f, RZ, 0xc0, !PT ;  /* 0x0000001f12ff7812 */ /* 0x000fe2000780c0ff */
[----:B------:R-:W-:Y:S01]  /*4e30*/  USHF.L.U32 UR7, UR7, UR6, URZ ;  /* 0x0000000607077299 */ /* 0x000fe2000800063f */
[----:B------:R-:W-:Y:S01]  /*4e40*/  BSSY B0, `(.L_x_99) ;  /* 0x00000bf000007945 */ /* 0x000fe20003800000 */
[----:B------:R-:W-:Y:S01]  /*4e50*/  USHF.L.U32 UR18, UR8, UR6, URZ ;  /* 0x0000000608127299 */ /* 0x000fe2000800063f */
[----:B------:R-:W-:Y:S01]  /*4e60*/  IMAD.MOV.U32 R13, RZ, RZ, 0x1 ;  /* 0x00000001ff0d7424 */ /* 0x000fe200078e00ff */
[----:B------:R-:W-:Y:S01]  /*4e70*/  LOP3.LUT R11, R19, 0x2, RZ, 0xfc, !PT ;  /* 0x00000002130b7812 */ /* 0x000fe200078efcff */
[----:B------:R-:W-:Y:S01]  /*4e80*/  ULDC UR6, c[0x0][0x14] ;  /* 0x0000050000067ab9 */ /* 0x000fe20000000800 */
[----:B------:R-:W-:Y:S01]  /*4e90*/  PLOP3.LUT P0, PT, P0, P2, PT, 0x8a, 0x0 ;  /* 0x000000000000781c */ /* 0x000fe20000705172 */
[----:B------:R-:W-:Y:S01]  /*4ea0*/  UIMAD.WIDE.U32 UR20, UR4, UR6, URZ ;  /* 0x00000006041472a5 */ /* 0x000fe2000f8e003f */
[----:B------:R-:W-:Y:S01]  /*4eb0*/  IMAD.MOV.U32 R12, RZ, RZ, RZ ;  /* 0x000000ffff0c7224 */ /* 0x000fe200078e00ff */
[----:B------:R-:W-:-:S02]  /*4ec0*/  UIMAD UR13, UR5, UR6, URZ ;  /* 0x00000006050d72a4 */ /* 0x000fc4000f8e023f */
[----:B------:R-:W-:Y:S01]  /*4ed0*/  ULOP3.LUT UR17, URZ, UR7, URZ, 0x33, !UPT ;  /* 0x000000073f117292 */ /* 0x000fe2000f8e333f */
[----:B0-----:R-:W-:Y:S01]  /*4ee0*/  VIADD R0, R0, 0x3f ;  /* 0x0000003f00007836 */ /* 0x001fe20000000000 */
[----:B------:R-:W-:Y:S01]  /*4ef0*/  UIADD3 UR13, UR21, UR13, URZ ;  /* 0x0000000d150d7290 */ /* 0x000fe2000fffe03f */
[----:B------:R-:W-:-:S03]  /*4f00*/  ULDC.64 UR22, c[0x0][0x198] ;  /* 0x0000660000167ab9 */ /* 0x000fc60000000a00 */
[----:B------:R-:W-:-:S04]  /*4f10*/  SHF.R.S32.HI R3, RZ, 0x1f, R0 ;  /* 0x0000001fff037819 */ /* 0x000fc80000011400 */
[----:B------:R-:W-:Y:S01]  /*4f20*/  LEA.HI R3, R3, R0, RZ, 0x6 ;  /* 0x0000000003037211 */ /* 0x000fe200078f30ff */
[----:B------:R-:W-:-:S03]  /*4f30*/  IMAD.MOV.U32 R0, RZ, RZ, 0x1 ;  /* 0x00000001ff007424 */ /* 0x000fc600078e00ff */
[----:B------:R-:W-:-:S05]  /*4f40*/  SHF.R.S32.HI R3, RZ, 0x6, R3 ;  /* 0x00000006ff037819 */ /* 0x000fca0000011403 */
[----:B------:R-:W-:-:S07]  /*4f50*/  VIADD R10, R3, 0x1 ;  /* 0x00000001030a7836 */ /* 0x000fce0000000000 */
.L_x_111:
[----:B------:R-:W-:-:S03]  /*4f60*/  UMOV UR4, 0xffffffff ;  /* 0xffffffff00047882 */ /* 0x000fc60000000000 */
[----:B------:R-:W-:Y:S05]  /*4f70*/  BRA.DIV UR4, `(.L_x_100) ;  /* 0x0000001204507947 */ /* 0x000fea000b800000 */
[----:B------:R-:W-:-:S13]  /*4f80*/  ELECT P6, URZ, PT ;  /* 0x00000000003f782f */ /* 0x000fda00038c0000 */
.L_x_127:
[----:B------:R-:W0:Y:S01]  /*4f90*/  LDC R4, c[0x0][0x28c] ;  /* 0x0000a300ff047b82 */ /* 0x000e220000000800 */
[----:B------:R-:W-:Y:S01]  /*4fa0*/  BSSY B1, `(.L_x_101) ;  /* 0x0000037000017945 */ /* 0x000fe20003800000 */
[----:B0-----:R-:W-:-:S13]  /*4fb0*/  ISETP.LT.OR P6, PT, R4, 0x1, !P6 ;  /* 0x000000010400780c */ /* 0x001fda00077c1670 */
[----:B------:R-:W-:Y:S05]  /*4fc0*/  @P6 BRA `(.L_x_102) ;  /* 0x0000000000d06947 */ /* 0x000fea0003800000 */
[----:B------:R-:W-:Y:S02]  /*4fd0*/  IMAD.SHL.U32 R15, R9, 0x40, RZ ;  /* 0x00000040090f7824 */ /* 0x000fe400078e00ff */
[----:B------:R-:W-:Y:S02]  /*4fe0*/  IMAD.SHL.U32 R18, R7, 0x80, RZ ;  /* 0x0000008007127824 */ /* 0x000fe400078e00ff */
[----:B------:R-:W-:Y:S02]  /*4ff0*/  IMAD.MOV.U32 R20, RZ, RZ, RZ ;  /* 0x000000ffff147224 */ /* 0x000fe400078e00ff */
[----:B------:R-:W-:Y:S02]  /*5000*/  IMAD.MOV.U32 R4, RZ, RZ, R10 ;  /* 0x000000ffff047224 */ /* 0x000fe400078e000a */
[----:B------:R-:W-:Y:S02]  /*5010*/  IMAD.MOV.U32 R5, RZ, RZ, R0 ;  /* 0x000000ffff057224 */ /* 0x000fe400078e0000 */
[----:B------:R-:W-:-:S07]  /*5020*/  IMAD.MOV.U32 R6, RZ, RZ, R12 ;  /* 0x000000ffff067224 */ /* 0x000fce00078e000c */
.L_x_106:
[----:B------:R-:W0:Y:S01]  /*5030*/  S2R R14, SR_CgaCtaId ;  /* 0x00000000000e7919 */ /* 0x000e220000008800 */
[----:B------:R-:W-:Y:S01]  /*5040*/  MOV R7, 0x400 ;  /* 0x0000040000077802 */ /* 0x000fe20000000f00 */
[----:B------:R-:W1:Y:S03]  /*5050*/  @!P2 LDC R9, c[0x0][0x500] ;  /* 0x00014000ff09ab82 */ /* 0x000e660000000800 */
[----:B0-----:R-:W-:Y:S02]  /*5060*/  LEA R21, R14, R7, 0x18 ;  /* 0x000000070e157211 */ /* 0x001fe400078ec0ff */
[----:B------:R-:W-:-:S03]  /*5070*/  SHF.L.U32 R7, R5, 0x1f, RZ ;  /* 0x0000001f05077819 */ /* 0x000fc600000006ff */
[----:B------:R-:W-:-:S04]  /*5080*/  IMAD R14, R6, 0x8, R21 ;  /* 0x00000008060e7824 */ /* 0x000fc800078e0215 */
[----:B------:R-:W0:Y:S02]  /*5090*/  SYNCS.PHASECHK.TRANS64.TRYWAIT P1, [R14+URZ+0x48], R7 ;  /* 0x000048070e0075a7 */ /* 0x000e24000802017f */
[----:B01----:R-:W-:Y:S05]  /*50a0*/  @!P1 BRA `(.L_x_103) ;  /* 0x0000001000249947 */ /* 0x003fea0003800000 */
.L_x_128:
[----:B0-----:R-:W-:Y:S01]  /*50b0*/  PRMT R7, R11, 0x9910, RZ ;  /* 0x000099100b077816 */ /* 0x001fe200000000ff */
[----:B------:R0:W-:Y:S03]  /*50c0*/  @!P2 SYNCS.ARRIVE.TRANS64 RZ, [R14+URZ], R9 ;  /* 0x000000090effa9a7 */ /* 0x0001e6000800003f */
[----:B------:R-:W-:-:S13]  /*50d0*/  ISETP.NE.AND P1, PT, R7, 0x2, PT ;  /* 0x000000020700780c */ /* 0x000fda0003f25270 */
[----:B0-----:R-:W-:Y:S05]  /*50e0*/  @P1 BRA `(.L_x_104) ;  /* 0x0000000000041947 */ /* 0x001fea0003800000 */
[----:B------:R-:W-:Y:S01]  /*50f0*/  BPT.TRAP 0x1 ;  /* 0x000000040000795c */ /* 0x000fe20000300000 */
.L_x_104:
[----:B------:R-:W-:Y:S05]  /*5100*/  @P0 BRA `(.L_x_105) ;  /* 0x0000000000040947 */ /* 0x000fea0003800000 */
[----:B------:R-:W-:Y:S01]  /*5110*/  BPT.TRAP 0x1 ;  /* 0x000000040000795c */ /* 0x000fe20000300000 */
.L_x_105:
[--C-:B------:R-:W-:Y:S01]  /*5120*/  IMAD R7, R6, 0x4000, R21.reuse ;  /* 0x0000400006077824 */ /* 0x100fe200078e0215 */
[----:B------:R-:W-:Y:S01]  /*5130*/  R2UR UR9, R14 ;  /* 0x000000000e0972ca */ /* 0x000fe200000e0000 */
[----:B------:R-:W-:Y:S01]  /*5140*/  IMAD R21, R6, 0x2000, R21 ;  /* 0x0000200006157824 */ /* 0x000fe200078e0215 */
[----:B------:R-:W-:Y:S01]  /*5150*/  UIADD3 UR4, UP0, UR22, 0xf0, URZ ;  /* 0x000000f016047890 */ /* 0x000fe2000ff1e03f */
[----:B------:R-:W-:Y:S01]  /*5160*/  VIADD R4, R4, 0xffffffff ;  /* 0xffffffff04047836 */ /* 0x000fe20000000000 */
[----:B------:R-:W-:Y:S01]  /*5170*/  R2UR UR5, R7 ;  /* 0x00000000070572ca */ /* 0x000fe200000e0000 */
[----:B------:R-:W-:Y:S01]  /*5180*/  UIADD3 UR24, UP1, UR22, 0x1f0, URZ ;  /* 0x000001f016187890 */ /* 0x000fe2000ff3e03f */
[----:B------:R-:W-:Y:S01]  /*5190*/  R2UR UR8, R21 ;  /* 0x00000000150872ca */ /* 0x000fe200000e0000 */
[----:B------:R-:W-:Y:S01]  /*51a0*/  VIADD R6, R6, 0x1 ;  /* 0x0000000106067836 */ /* 0x000fe20000000000 */
[----:B------:R-:W-:Y:S01]  /*51b0*/  R2UR UR11, R18 ;  /* 0x00000000120b72ca */ /* 0x000fe200000e0000 */
[----:B------:R-:W-:Y:S01]  /*51c0*/  UIADD3.X UR25, URZ, UR23, URZ, UP1, !UPT ;  /* 0x000000173f197290 */ /* 0x000fe20008ffe43f */
[----:B------:R-:W-:Y:S01]  /*51d0*/  R2UR UR10, R20 ;  /* 0x00000000140a72ca */ /* 0x000fe200000e0000 */
[----:B------:R-:W-:Y:S01]  /*51e0*/  UMOV UR6, 0x0 ;  /* 0x0000000000067882 */ /* 0x000fe20000000000 */
[----:B------:R-:W-:Y:S01]  /*51f0*/  R2UR UR12, R8 ;  /* 0x00000000080c72ca */ /* 0x000fe200000e0000 */
[----:B------:R-:W-:Y:S01]  /*5200*/  UMOV UR7, 0x10000000 ;  /* 0x1000000000077882 */ /* 0x000fe20000000000 */
[----:B------:R-:W-:Y:S01]  /*5210*/  R2UR UR19, R15 ;  /* 0x000000000f1372ca */ /* 0x000fe200000e0000 */
[----:B------:R-:W-:Y:S01]  /*5220*/  VIADD R20, R20, 0x40 ;  /* 0x0000004014147836 */ /* 0x000fe20000000000 */
[----:B------:R-:W-:Y:S01]  /*5230*/  ISETP.GT.AND P3, PT, R4, 0x1, PT ;  /* 0x000000010400780c */ /* 0x000fe20003f64270 */
[----:B------:R-:W-:Y:S01]  /*5240*/  UIADD3 UR14, UR5, 0x180, URZ ;  /* 0x00000180050e7890 */ /* 0x000fe2000fffe03f */
[----:B------:R-:W-:Y:S01]  /*5250*/  ISETP.NE.AND P1, PT, R6, 0x9, PT ;  /* 0x000000090600780c */ /* 0x000fe20003f25270 */
[----:B------:R-:W-:-:S02]  /*5260*/  UIADD3.X UR5, URZ, UR23, URZ, UP0, !UPT ;  /* 0x000000173f057290 */ /* 0x000fc400087fe43f */
[----:B------:R-:W-:Y:S01]  /*5270*/  UIADD3 UR15, UR8, 0x24180, URZ ;  /* 0x00024180080f7890 */ /* 0x000fe2000fffe03f */
[----:B------:R-:W-:Y:S02]  /*5280*/  SEL R14, RZ, 0x1, P1 ;  /* 0x00000001ff0e7807 */ /* 0x000fe40000800000 */
[----:B------:R-:W-:Y:S01]  /*5290*/  UMOV UR8, UR14 ;  /* 0x0000000e00087c82 */ /* 0x000fe20008000000 */
[----:B------:R-:W-:Y:S02]  /*52a0*/  SEL R6, R6, RZ, P1 ;  /* 0x000000ff06067207 */ /* 0x000fe40000800000 */
[----:B------:R-:W-:Y:S01]  /*52b0*/  LOP3.LUT R5, R5, R14, RZ, 0x3c, !PT ;  /* 0x0000000e05057212 */ /* 0x000fe200078e3cff */
[----:B------:R0:W-:Y:S02]  /*52c0*/  UTMALDG.3D [UR8], [UR4], desc[UR6] ;  /* 0x00000608040075b4 */ /* 0x0001e40008011000 */
[----:B0-----:R-:W-:Y:S01]  /*52d0*/  UMOV UR8, UR15 ;  /* 0x0000000f00087c82 */ /* 0x001fe20008000000 */
[----:B------:R-:W-:-:S02]  /*52e0*/  UMOV UR11, UR19 ;  /* 0x00000013000b7c82 */ /* 0x000fc40008000000 */
[----:B------:R0:W-:Y:S02]  /*52f0*/  UTMALDG.3D [UR8], [UR24], desc[UR6] ;  /* 0x00000608180075b4 */ /* 0x0001e40008011000 */
[----:B0-----:R-:W-:Y:S05]  /*5300*/  @P3 BRA `(.L_x_106) ;  /* 0xfffffffc00483947 */ /* 0x001fea000383ffff */
.L_x_102:
[----:B------:R-:W-:Y:S05]  /*5310*/  BSYNC B1 ;  /* 0x0000000000017941 */ /* 0x000fea0003800000 */
.L_x_101:
[----:B------:R-:W-:Y:S01]  /*5320*/  LOP3.LUT P3, RZ, R13, 0xff, RZ, 0xc0, !PT ;  /* 0x000000ff0dff7812 */ /* 0x000fe2000786c0ff */
[----:B------:R-:W-:Y:S01]  /*5330*/  IMAD.IADD R12, R3, 0x1, R12 ;  /* 0x00000001030c7824 */ /* 0x000fe200078e020c */
[----:B------:R-:W-:Y:S01]  /*5340*/  IADD3 R16, P4, R16, UR20, RZ ;  /* 0x0000001410107c10 */ /* 0x000fe2000ff9e0ff */
[----:B------:R-:W-:Y:S01]  /*5350*/  ULDC.64 UR4, c[0x0][0x650] ;  /* 0x0001940000047ab9 */ /* 0x000fe20000000a00 */
[----:B------:R-:W-:Y:S01]  /*5360*/  BSSY B1, `(.L_x_107) ;  /* 0x000006a000017945 */ /* 0x000fe20003800000 */
[----:B------:R-:W-:Y:S01]  /*5370*/  IMAD.MOV.U32 R9, RZ, RZ, -0x1 ;  /* 0xffffffffff097424 */ /* 0x000fe200078e00ff */
[----:B------:R-:W-:Y:S01]  /*5380*/  ISETP.GT.U32.AND P1, PT, R12, 0x8, PT ;  /* 0x000000080c00780c */ /* 0x000fe20003f24070 */
[----:B------:R-:W-:Y:S01]  /*5390*/  IMAD.MOV.U32 R8, RZ, RZ, -0x1 ;  /* 0xffffffffff087424 */ /* 0x000fe200078e00ff */
[----:B------:R-:W-:Y:S02]  /*53a0*/  IADD3.X R17, R17, UR13, RZ, P4, !PT ;  /* 0x0000000d11117c10 */ /* 0x000fe4000a7fe4ff */
[----:B------:R-:W-:-:S02]  /*53b0*/  ISETP.LT.U32.AND P1, PT, R3, 0x9, P1 ;  /* 0x000000090300780c */ /* 0x000fc40000f21070 */
[----:B------:R-:W-:Y:S01]  /*53c0*/  PRMT R13, RZ, 0x7610, R13 ;  /* 0x00007610ff0d7816 */ /* 0x000fe2000000000d */
[----:B------:R-:W0:Y:S01]  /*53d0*/  @P3 S2R R5, SR_CgaCtaId ;  /* 0x0000000000053919 */ /* 0x000e220000008800 */
[----:B------:R-:W-:-:S04]  /*53e0*/  @P3 MOV R4, 0x400 ;  /* 0x0000040000043802 */ /* 0x000fc80000000f00 */
[----:B0-----:R-:W-:Y:S01]  /*53f0*/  @P3 LEA R6, R5, R4, 0x18 ;  /* 0x0000000405063211 */ /* 0x001fe200078ec0ff */
[----:B------:R-:W-:-:S03]  /*5400*/  IMAD.WIDE.U32 R4, R12, 0x38e38e39, RZ ;  /* 0x38e38e390c047825 */ /* 0x000fc600078e00ff */
[----:B------:R0:W-:Y:S01]  /*5410*/  @P3 SYNCS.ARRIVE.TRANS64.A1T0 RZ, [R6+URZ+0xa8], RZ ;  /* 0x0000a8ff06ff39a7 */ /* 0x0001e2000810003f */
[----:B------:R-:W-:Y:S02]  /*5420*/  ISETP.GE.U32.AND P3, PT, R3, 0x9, PT ;  /* 0x000000090300780c */ /* 0x000fe40003f66070 */
[----:B------:R-:W-:Y:S02]  /*5430*/  SHF.R.U32.HI R7, RZ, 0x1, R5 ;  /* 0x00000001ff077819 */ /* 0x000fe40000011605 */
[----:B------:R-:W-:Y:S02]  /*5440*/  SEL R5, RZ, 0x1, !P1 ;  /* 0x00000001ff057807 */ /* 0x000fe40004800000 */
[----:B------:R-:W-:Y:S01]  /*5450*/  ISETP.GE.U32.AND P1, PT, R16, UR4, PT ;  /* 0x0000000410007c0c */ /* 0x000fe2000bf26070 */
[----:B------:R-:W-:Y:S01]  /*5460*/  IMAD R12, R7, -0x9, R12 ;  /* 0xfffffff7070c7824 */ /* 0x000fe200078e020c */
[----:B------:R-:W-:Y:S02]  /*5470*/  LOP3.LUT R0, R0, R5, RZ, 0x3c, !PT ;  /* 0x0000000500007212 */ /* 0x000fe400078e3cff */
[----:B------:R-:W-:-:S02]  /*5480*/  ISETP.GE.U32.AND.EX P1, PT, R17, UR5, PT, P1 ;  /* 0x0000000511007c0c */ /* 0x000fc4000bf26110 */
[----:B------:R-:W-:Y:S02]  /*5490*/  PRMT R4, RZ, 0x7610, R4 ;  /* 0x00007610ff047816 */ /* 0x000fe40000000004 */
[----:B------:R-:W-:Y:S01]  /*54a0*/  @P3 LOP3.LUT R0, R0, 0x1, R7, 0x78, !PT ;  /* 0x0000000100003812 */ /* 0x000fe200078e7807 */
[----:B------:R-:W-:-:S08]  /*54b0*/  IMAD.MOV.U32 R7, RZ, RZ, -0x1 ;  /* 0xffffffffff077424 */ /* 0x000fd000078e00ff */
[----:B0-----:R-:W-:Y:S05]  /*54c0*/  @P1 BRA `(.L_x_108) ;  /* 0x00000004004c1947 */ /* 0x001fea0003800000 */
[----:B------:R-:W-:Y:S01]  /*54d0*/  ULDC.64 UR4, c[0x0][0x628] ;  /* 0x00018a0000047ab9 */ /* 0x000fe20000000a00 */
[----:B------:R-:W0:Y:S01]  /*54e0*/  S2R R15, SR_CTAID.X ;  /* 0x00000000000f7919 */ /* 0x000e220000002500 */
[----:B------:R-:W-:Y:S01]  /*54f0*/  ISETP.NE.U32.AND P1, PT, RZ, UR4, PT ;  /* 0x00000004ff007c0c */ /* 0x000fe2000bf25070 */
[----:B------:R-:W-:Y:S01]  /*5500*/  ULDC UR7, c[0x0][0x630] ;  /* 0x00018c0000077ab9 */ /* 0x000fe20000000800 */
[----:B------:R-:W-:Y:S01]  /*5510*/  IMAD.MOV.U32 R4, RZ, RZ, R16 ;  /* 0x000000ffff047224 */ /* 0x000fe200078e0010 */
[----:B------:R-:W1:Y:S01]  /*5520*/  S2R R14, SR_CTAID.Y ;  /* 0x00000000000e7919 */ /* 0x000e620000002600 */
[----:B------:R-:W-:Y:S01]  /*5530*/  ISETP.NE.AND.EX P1, PT, RZ, UR5, PT, P1 ;  /* 0x00000005ff007c0c */ /* 0x000fe2000bf25310 */
[----:B------:R-:W-:-:S12]  /*5540*/  IMAD.MOV.U32 R5, RZ, RZ, R17 ;  /* 0x000000ffff057224 */ /* 0x000fd800078e0011 */
[----:B------:R-:W-:Y:S05]  /*5550*/  @!P1 BRA `(.L_x_109) ;  /* 0x0000000000289947 */ /* 0x000fea0003800000 */
[----:B------:R-:W-:Y:S02]  /*5560*/  ULDC UR6, c[0x0][0x634] ;  /* 0x00018d0000067ab9 */ /* 0x000fe40000000800 */
[----:B------:R-:W-:-:S05]  /*5570*/  IADD3 R9, P1, R16, UR6, RZ ;  /* 0x0000000610097c10 */ /* 0x000fca000ff3e0ff */
[----:B------:R-:W-:-:S04]  /*5580*/  IMAD.X R21, RZ, RZ, R17, P1 ;  /* 0x000000ffff157224 */ /* 0x000fc800008e0611 */
[----:B------:R-:W-:-:S04]  /*5590*/  IMAD.WIDE.U32 R6, R21, UR4, RZ ;  /* 0x0000000415067c25 */ /* 0x000fc8000f8e00ff */
[----:B------:R-:W-:-:S04]  /*55a0*/  IMAD.WIDE.U32 R6, P1, R9, UR5, R6 ;  /* 0x0000000509067c25 */ /* 0x000fc8000f820006 */
[----:B------:R-:W-:-:S04]  /*55b0*/  IMAD.WIDE.U32 R8, R9, UR4, RZ ;  /* 0x0000000409087c25 */ /* 0x000fc8000f8e00ff */
[----:B------:R-:W-:Y:S01]  /*55c0*/  IMAD.X R5, RZ, RZ, RZ, P1 ;  /* 0x000000ffff057224 */ /* 0x000fe200008e06ff */
[----:B------:R-:W-:Y:S01]  /*55d0*/  IADD3 RZ, P1, R9, R6, RZ ;  /* 0x0000000609ff7210 */ /* 0x000fe20007f3e0ff */
[----:B------:R-:W-:-:S04]  /*55e0*/  IMAD.MOV.U32 R4, RZ, RZ, R7 ;  /* 0x000000ffff047224 */ /* 0x000fc800078e0007 */
[----:B------:R-:W-:-:S08]  /*55f0*/  IMAD.WIDE.U32.X R4, R21, UR5, R4, P1 ;  /* 0x0000000515047c25 */ /* 0x000fd000088e0404 */
.L_x_109:
[--C-:B------:R-:W-:Y:S01]  /*5600*/  SHF.R.U64 R8, R4, UR7, R5.reuse ;  /* 0x0000000704087c19 */ /* 0x100fe20008001205 */
[----:B------:R-:W-:Y:S01]  /*5610*/  ULDC.64 UR4, c[0x0][0x620] ;  /* 0x0001880000047ab9 */ /* 0x000fe20000000a00 */
[----:B------:R-:W-:Y:S01]  /*5620*/  SHF.R.U32.HI R4, RZ, UR7, R5 ;  /* 0x00000007ff047c19 */ /* 0x000fe20008011605 */
[----:B------:R-:W2:Y:S01]  /*5630*/  LDC R24, c[0x0][0x144] ;  /* 0x00005100ff187b82 */ /* 0x000ea20000000800 */
[----:B------:R-:W-:Y:S01]  /*5640*/  IADD3 R7, P1, RZ, -R8, RZ ;  /* 0x80000008ff077210 */ /* 0x000fe20007f3e0ff */
[----:B------:R-:W-:Y:S01]  /*5650*/  ULDC.64 UR8, c[0x0][0x640] ;  /* 0x0001900000087ab9 */ /* 0x000fe20000000a00 */
[----:B0-----:R-:W-:Y:S01]  /*5660*/  I2FP.F32.U32 R9, R15 ;  /* 0x0000000f00097245 */ /* 0x001fe20000201000 */
[----:B------:R-:W-:Y:S02]  /*5670*/  ULDC UR6, c[0x0][0x608] ;  /* 0x0001820000067ab9 */ /* 0x000fe40000000800 */
[----:B------:R-:W-:Y:S01]  /*5680*/  IMAD.X R4, RZ, RZ, ~R4, P1 ;  /* 0x000000ffff047224 */ /* 0x000fe200008e0e04 */
[----:B------:R-:W-:Y:S01]  /*5690*/  ISETP.NE.U32.AND P1, PT, RZ, UR8, PT ;  /* 0x00000008ff007c0c */ /* 0x000fe2000bf25070 */
[----:B------:R-:W0:Y:S02]  /*56a0*/  LDC R21, c[0x0][0x148] ;  /* 0x00005200ff157b82 */ /* 0x000e240000000800 */
[----:B------:R-:W-:Y:S01]  /*56b0*/  IMAD R6, R4, UR4, RZ ;  /* 0x0000000404067c24 */ /* 0x000fe2000f8e02ff */
[----:B------:R-:W-:Y:S01]  /*56c0*/  ISETP.NE.AND.EX P1, PT, RZ, UR9, PT, P1 ;  /* 0x00000009ff007c0c */ /* 0x000fe2000bf25310 */
[----:B------:R-:W-:Y:S01]  /*56d0*/  IMAD.WIDE.U32 R4, R7, UR4, R16 ;  /* 0x0000000407047c25 */ /* 0x000fe2000f8e0010 */
[----:B------:R-:W-:-:S03]  /*56e0*/  ULDC UR4, c[0x0][0x150] ;  /* 0x0000540000047ab9 */ /* 0x000fc60000000800 */
[----:B------:R-:W-:Y:S02]  /*56f0*/  IMAD R7, R7, UR5, R6 ;  /* 0x0000000507077c24 */ /* 0x000fe4000f8e0206 */
[----:B------:R-:W-:Y:S01]  /*5700*/  FMUL R6, R9, UR4 ;  /* 0x0000000409067c20 */ /* 0x000fe20008400000 */
[----:B------:R-:W-:Y:S01]  /*5710*/  ULDC UR4, c[0x0][0x618] ;  /* 0x0001860000047ab9 */ /* 0x000fe20000000800 */
[----:B------:R-:W-:Y:S01]  /*5720*/  ULDC UR5, c[0x0][0x154] ;  /* 0x0000550000057ab9 */ /* 0x000fe20000000800 */
[----:B------:R-:W-:-:S03]  /*5730*/  IMAD.IADD R5, R5, 0x1, R7 ;  /* 0x0000000105057824 */ /* 0x000fc600078e0207 */
[----:B------:R-:W3:Y:S02]  /*5740*/  F2I.U32.TRUNC.NTZ R6, R6 ;  /* 0x0000000600067305 */ /* 0x000ee4000020f000 */
[----:B------:R-:W-:Y:S02]  /*5750*/  SHF.R.U64 R9, R4, UR4, R5 ;  /* 0x0000000404097c19 */ /* 0x000fe40008001205 */
[----:B-1----:R-:W-:-:S05]  /*5760*/  I2FP.F32.U32 R4, R14 ;  /* 0x0000000e00047245 */ /* 0x002fca0000201000 */
[----:B------:R-:W-:Y:S01]  /*5770*/  FMUL R22, R4, UR5 ;  /* 0x0000000504167c20 */ /* 0x000fe20008400000 */
[----:B------:R-:W-:Y:S01]  /*5780*/  SHF.R.U32.HI R4, RZ, UR4, R5 ;  /* 0x00000004ff047c19 */ /* 0x000fe20008011605 */
[----:B------:R-:W-:-:S03]  /*5790*/  ULDC UR4, c[0x0][0x658] ;  /* 0x0001960000047ab9 */ /* 0x000fc60000000800 */
[--C-:B------:R-:W-:Y:S01]  /*57a0*/  SHF.R.U64 R20, R9, UR6, R4.reuse ;  /* 0x0000000609147c19 */ /* 0x100fe20008001204 */
[----:B------:R-:W1:Y:S01]  /*57b0*/  F2I.U32.TRUNC.NTZ R22, R22 ;  /* 0x0000001600167305 */ /* 0x000e62000020f000 */
[----:B------:R-:W-:Y:S01]  /*57c0*/  SHF.R.U32.HI R5, RZ, UR6, R4 ;  /* 0x00000006ff057c19 */ /* 0x000fe20008011604 */
[----:B---3--:R-:W-:-:S03]  /*57d0*/  IMAD.MOV R6, RZ, RZ, -R6 ;  /* 0x000000ffff067224 */ /* 0x008fc600078e0a06 */
[----:B------:R-:W-:Y:S01]  /*57e0*/  SHF.R.U64 R18, R20, UR4, R5 ;  /* 0x0000000414127c19 */ /* 0x000fe20008001205 */
[----:B--2---:R-:W-:Y:S01]  /*57f0*/  IMAD R15, R24, R6, R15 ;  /* 0x00000006180f7224 */ /* 0x004fe200078e020f */
[----:B------:R-:W-:-:S03]  /*5800*/  SHF.R.U32.HI R23, RZ, UR4, R5 ;  /* 0x00000004ff177c19 */ /* 0x000fc60008011605 */
[----:B------:R-:W-:Y:S02]  /*5810*/  IMAD.MOV.U32 R4, RZ, RZ, R18 ;  /* 0x000000ffff047224 */ /* 0x000fe400078e0012 */
[----:B------:R-:W-:Y:S01]  /*5820*/  IMAD.MOV.U32 R5, RZ, RZ, R23 ;  /* 0x000000ffff057224 */ /* 0x000fe200078e0017 */
[----:B-1----:R-:W-:Y:S06]  /*5830*/  @!P1 BRA `(.L_x_110) ;  /* 0x0000000000289947 */ /* 0x002fec0003800000 */
[----:B------:R-:W-:Y:S02]  /*5840*/  ULDC UR4, c[0x0][0x64c] ;  /* 0x0001930000047ab9 */ /* 0x000fe40000000800 */
[----:B------:R-:W-:-:S05]  /*5850*/  IADD3 R5, P1, R18, UR4, RZ ;  /* 0x0000000412057c10 */ /* 0x000fca000ff3e0ff */
[----:B------:R-:W-:-:S04]  /*5860*/  IMAD.X R23, RZ, RZ, R23, P1 ;  /* 0x000000ffff177224 */ /* 0x000fc800008e0617 */
[----:B------:R-:W-:-:S04]  /*5870*/  IMAD.WIDE.U32 R6, R23, UR8, RZ ;  /* 0x0000000817067c25 */ /* 0x000fc8000f8e00ff */
[----:B------:R-:W-:-:S04]  /*5880*/  IMAD.WIDE.U32 R6, P1, R5, UR9, R6 ;  /* 0x0000000905067c25 */ /* 0x000fc8000f820006 */
[----:B------:R-:W-:-:S04]  /*5890*/  IMAD.WIDE.U32 R4, R5, UR8, RZ ;  /* 0x0000000805047c25 */ /* 0x000fc8000f8e00ff */
[----:B------:R-:W-:Y:S01]  /*58a0*/  IMAD.MOV.U32 R4, RZ, RZ, R7 ;  /* 0x000000ffff047224 */ /* 0x000fe200078e0007 */
[----:B------:R-:W-:Y:S01]  /*58b0*/  IADD3 RZ, P3, R5, R6, RZ ;  /* 0x0000000605ff7210 */ /* 0x000fe20007f7e0ff */
[----:B------:R-:W-:-:S04]  /*58c0*/  IMAD.X R5, RZ, RZ, RZ, P1 ;  /* 0x000000ffff057224 */ /* 0x000fc800008e06ff */
[----:B------:R-:W-:-:S08]  /*58d0*/  IMAD.WIDE.U32.X R4, R23, UR9, R4, P3 ;  /* 0x0000000917047c25 */ /* 0x000fd000098e0404 */
.L_x_110:
[----:B------:R-:W-:Y:S01]  /*58e0*/  ISETP.NE.AND P1, PT, R2, 0x1, PT ;  /* 0x000000010200780c */ /* 0x000fe20003f25270 */
[----:B------:R-:W-:Y:S01]  /*58f0*/  ULDC UR4, c[0x0][0x648] ;  /* 0x0001920000047ab9 */ /* 0x000fe20000000800 */
[----:B------:R-:W-:Y:S01]  /*5900*/  LOP3.LUT R20, R20, UR17, RZ, 0xc0, !PT ;  /* 0x0000001114147c12 */ /* 0x000fe2000f8ec0ff */
[----:B------:R-:W-:Y:S01]  /*5910*/  IMAD.MOV R22, RZ, RZ, -R22 ;  /* 0x000000ffff167224 */ /* 0x000fe200078e0a16 */
[----:B------:R-:W-:Y:S01]  /*5920*/  SHF.R.U64 R5, R4, UR4, R5 ;  /* 0x0000000404057c19 */ /* 0x000fe20008001205 */
[----:B------:R-:W-:Y:S01]  /*5930*/  ULDC UR4, c[0x0][0x638] ;  /* 0x00018e0000047ab9 */ /* 0x000fe20000000800 */
[----:B------:R-:W-:Y:S01]  /*5940*/  LOP3.LUT R9, R9, UR16, RZ, 0xc0, !PT ;  /* 0x0000001009097c12 */ /* 0x000fe2000f8ec0ff */
[----:B------:R-:W-:Y:S01]  /*5950*/  ULDC UR5, c[0x0][0x610] ;  /* 0x0001840000057ab9 */ /* 0x000fe20000000800 */
[----:B------:R-:W-:Y:S02]  /*5960*/  IMAD.MOV.U32 R4, RZ, RZ, 0x1 ;  /* 0x00000001ff047424 */ /* 0x000fe400078e00ff */
[----:B------:R-:W-:-:S02]  /*5970*/  IMAD.MOV R7, RZ, RZ, -R5 ;  /* 0x000000ffff077224 */ /* 0x000fc400078e0a05 */
[----:B------:R-:W-:Y:S02]  /*5980*/  IMAD R20, R5, UR18, R20 ;  /* 0x0000001205147c24 */ /* 0x000fe4000f8e0214 */
[----:B0-----:R-:W-:Y:S02]  /*5990*/  @P1 IMAD R15, R21, R22, R14 ;  /* 0x00000016150f1224 */ /* 0x001fe400078e020e */
[----:B------:R-:W-:Y:S01]  /*59a0*/  IMAD R18, R7, UR4, R18 ;  /* 0x0000000407127c24 */ /* 0x000fe2000f8e0212 */
[----:B------:R-:W-:Y:S01]  /*59b0*/  ULDC UR4, c[0x0][0x600] ;  /* 0x0001800000047ab9 */ /* 0x000fe20000000800 */
[----:B------:R-:W-:Y:S02]  /*59c0*/  IMAD R15, R20, UR5, R15 ;  /* 0x00000005140f7c24 */ /* 0x000fe4000f8e020f */
[----:B------:R-:W-:-:S05]  /*59d0*/  IMAD R18, R18, UR4, R9 ;  /* 0x0000000412127c24 */ /* 0x000fca000f8e0209 */
[----:B------:R-:W-:Y:S02]  /*59e0*/  SEL R9, R18, R15, !P1 ;  /* 0x0000000f12097207 */ /* 0x000fe40004800000 */
[----:B------:R-:W-:-:S07]  /*59f0*/  SEL R7, R15, R18, !P1 ;  /* 0x000000120f077207 */ /* 0x000fce0004800000 */
.L_x_108:
[----:B------:R-:W-:Y:S05]  /*5a00*/  BSYNC B1 ;  /* 0x0000000000017941 */ /* 0x000fea0003800000 */
.L_x_107:
[----:B------:R-:W-:-:S13]  /*5a10*/  LOP3.LUT P1, RZ, R4, 0xff, RZ, 0xc0, !PT ;  /* 0x000000ff04ff7812 */ /* 0x000fda000782c0ff */
[----:B------:R-:W-:Y:S05]  /*5a20*/  @P1 BRA `(.L_x_111) ;  /* 0xfffffff4004c1947 */ /* 0x000fea000383ffff */
[----:B------:R-:W-:Y:S05]  /*5a30*/  BSYNC B0 ;  /* 0x0000000000007941 */ /* 0x000fea0003800000 */
.L_x_99:
[----:B------:R-:W-:-:S03]  /*5a40*/  UMOV UR4, 0xffffffff ;  /* 0xffffffff00047882 */ /* 0x000fc60000000000 */
[----:B------:R-:W-:Y:S05]  /*5a50*/  BRA.DIV UR4, `(.L_x_112) ;  /* 0x0000000604cc7947 */ /* 0x000fea000b800000 */
[----:B------:R-:W-:-:S13]  /*5a60*/  ELECT P6, URZ, PT ;  /* 0x00000000003f782f */ /* 0x000fda00038c0000 */
.L_x_131:
[----:B------:R-:W-:Y:S04]  /*5a70*/  BSSY B0, `(.L_x_113) ;  /* 0x0000058000007945 */ /* 0x000fe80003800000 */
[----:B------:R-:W-:Y:S05]  /*5a80*/  @!P6 BRA `(.L_x_114) ;  /* 0x000000040058e947 */ /* 0x000fea0003800000 */
[----:B------:R-:W-:-:S04]  /*5a90*/  LOP3.LUT R19, R19, 0x2, RZ, 0xfc, !PT ;  /* 0x0000000213137812 */ /* 0x000fc800078efcff */
[----:B------:R-:W-:-:S13]  /*5aa0*/  ISETP.NE.AND P0, PT, R19, 0x3, PT ;  /* 0x000000031300780c */ /* 0x000fda0003f05270 */
[----:B------:R-:W-:Y:S05]  /*5ab0*/  @!P0 BRA `(.L_x_115) ;  /* 0x0000000000048947 */ /* 0x000fea0003800000 */
[----:B------:R-:W-:Y:S01]  /*5ac0*/  BPT.TRAP 0x1 ;  /* 0x000000040000795c */ /* 0x000fe20000300000 */
.L_x_115:
[----:B------:R-:W0:Y:S01]  /*5ad0*/  S2R R3, SR_CgaCtaId ;  /* 0x0000000000037919 */ /* 0x000e220000008800 */
[----:B------:R-:W-:-:S04]  /*5ae0*/  MOV R2, 0x400 ;  /* 0x0000040000027802 */ /* 0x000fc80000000f00 */
[----:B0-----:R-:W-:Y:S02]  /*5af0*/  LEA R3, R3, R2, 0x18 ;  /* 0x0000000203037211 */ /* 0x001fe400078ec0ff */
[----:B------:R-:W-:-:S03]  /*5b00*/  SHF.L.U32 R2, R0, 0x1f, RZ ;  /* 0x0000001f00027819 */ /* 0x000fc600000006ff */
[----:B------:R-:W-:-:S04]  /*5b10*/  VIADD R3, R3, 0x48 ;  /* 0x0000004803037836 */ /* 0x000fc80000000000 */
[C---:B------:R-:W-:Y:S02]  /*5b20*/  IMAD R7, R12.reuse, 0x8, R3 ;  /* 0x000000080c077824 */ /* 0x040fe400078e0203 */
[----:B------:R-:W-:Y:S02]  /*5b30*/  VIADD R12, R12, 0x1 ;  /* 0x000000010c0c7836 */ /* 0x000fe40000000000 */
[----:B------:R-:W0:Y:S03]  /*5b40*/  SYNCS.PHASECHK.TRANS64.TRYWAIT P0, [R7+URZ], R2 ;  /* 0x00000002070075a7 */ /* 0x000e26000800017f */
[----:B------:R-:W-:-:S04]  /*5b50*/  ISETP.NE.AND P1, PT, R12, 0x9, PT ;  /* 0x000000090c00780c */ /* 0x000fc80003f25270 */
[----:B------:R-:W-:Y:S02]  /*5b60*/  SEL R5, RZ, 0x1, P1 ;  /* 0x00000001ff057807 */ /* 0x000fe40000800000 */
[----:B------:R-:W-:Y:S02]  /*5b70*/  SEL R12, R12, RZ, P1 ;  /* 0x000000ff0c0c7207 */ /* 0x000fe40000800000 */
[----:B------:R-:W-:-:S03]  /*5b80*/  LOP3.LUT R5, R0, R5, RZ, 0x3c, !PT ;  /* 0x0000000500057212 */ /* 0x000fc600078e3cff */
[----:B------:R-:W-:Y:S01]  /*5b90*/  IMAD R9, R12, 0x8, R3 ;  /* 0x000000080c097824 */ /* 0x000fe200078e0203 */
[----:B------:R-:W-:Y:S01]  /*5ba0*/  SHF.L.U32 R4, R5, 0x1f, RZ ;  /* 0x0000001f05047819 */ /* 0x000fe200000006ff */
[----:B0-----:R-:W-:Y:S06]  /*5bb0*/  @!P0 BRA `(.L_x_116) ;  /* 0x0000000400948947 */ /* 0x001fec0003800000 */
.L_x_132:
[----:B------:R-:W1:Y:S01]  /*5bc0*/  SYNCS.PHASECHK.TRANS64.TRYWAIT P0, [R9+URZ], R4 ;  /* 0x00000004090075a7 */ /* 0x000e62000800017f */
[----:B------:R-:W-:-:S05]  /*5bd0*/  VIADD R0, R12, 0x1 ;  /* 0x000000010c007836 */ /* 0x000fca0000000000 */
[----:B------:R-:W-:-:S04]  /*5be0*/  ISETP.NE.AND P1, PT, R0, 0x9, PT ;  /* 0x000000090000780c */ /* 0x000fc80003f25270 */
[----:B0-----:R-:W-:Y:S02]  /*5bf0*/  SEL R2, RZ, 0x1, P1 ;  /* 0x00000001ff027807 */ /* 0x001fe40000800000 */
[----:B------:R-:W-:Y:S02]  /*5c00*/  SEL R0, R0, RZ, P1 ;  /* 0x000000ff00007207 */ /* 0x000fe40000800000 */
[----:B------:R-:W-:-:S03]  /*5c10*/  LOP3.LUT R7, R5, R2, RZ, 0x3c, !PT ;  /* 0x0000000205077212 */ /* 0x000fc600078e3cff */
[----:B------:R-:W-:Y:S01]  /*5c20*/  IMAD R6, R0, 0x8, R3 ;  /* 0x0000000800067824 */ /* 0x000fe200078e0203 */
[----:B------:R-:W-:Y:S01]  /*5c30*/  SHF.L.U32 R5, R7, 0x1f, RZ ;  /* 0x0000001f07057819 */ /* 0x000fe200000006ff */
[----:B-1----:R-:W-:Y:S06]  /*5c40*/  @!P0 BRA `(.L_x_117) ;  /* 0x0000000400848947 */ /* 0x002fec0003800000 */
.L_x_133:
[----:B------:R-:W1:Y:S01]  /*5c50*/  SYNCS.PHASECHK.TRANS64.TRYWAIT P0, [R6+URZ], R5 ;  /* 0x00000005060075a7 */ /* 0x000e62000800017f */
[----:B------:R-:W-:-:S05]  /*5c60*/  VIADD R0, R0, 0x1 ;  /* 0x0000000100007836 */ /* 0x000fca0000000000 */
[----:B------:R-:W-:-:S04]  /*5c70*/  ISETP.NE.AND P1, PT, R0, 0x9, PT ;  /* 0x000000090000780c */ /* 0x000fc80003f25270 */
[----:B------:R-:W-:Y:S02]  /*5c80*/  SEL R2, RZ, 0x1, P1 ;  /* 0x00000001ff027807 */ /* 0x000fe40000800000 */
[----:B------:R-:W-:Y:S02]  /*5c90*/  SEL R0, R0, RZ, P1 ;  /* 0x000000ff00007207 */ /* 0x000fe40000800000 */
[----:B------:R-:W-:-:S03]  /*5ca0*/  LOP3.LUT R7, R7, R2, RZ, 0x3c, !PT ;  /* 0x0000000207077212 */ /* 0x000fc600078e3cff */
[----:B0-----:R-:W-:Y:S01]  /*5cb0*/  IMAD R9, R0, 0x8, R3 ;  /* 0x0000000800097824 */ /* 0x001fe200078e0203 */
[----:B------:R-:W-:Y:S01]  /*5cc0*/  SHF.L.U32 R4, R7, 0x1f, RZ ;  /* 0x0000001f07047819 */ /* 0x000fe200000006ff */
[----:B-1----:R-:W-:Y:S06]  /*5cd0*/  @!P0 BRA `(.L_x_118) ;  /* 0x0000000400748947 */ /* 0x002fec0003800000 */
.L_x_134:
        /* <DEDUP_REMOVED lines=9> */
.L_x_135:
        /* <DEDUP_REMOVED lines=9> */
.L_x_136:
        /* <DEDUP_REMOVED lines=9> */
.L_x_137:
        /* <DEDUP_REMOVED lines=9> */
.L_x_138:
[----:B------:R-:W1:Y:S01]  /*5f20*/  SYNCS.PHASECHK.TRANS64.TRYWAIT P0, [R9+URZ], R4 ;  /* 0x00000004090075a7 */ /* 0x000e62000800017f */
[----:B------:R-:W-:-:S05]  /*5f30*/  VIADD R0, R0, 0x1 ;  /* 0x0000000100007836 */ /* 0x000fca0000000000 */
[----:B------:R-:W-:-:S04]  /*5f40*/  ISETP.NE.AND P1, PT, R0, 0x9, PT ;  /* 0x000000090000780c */ /* 0x000fc80003f25270 */
[----:B------:R-:W-:Y:S02]  /*5f50*/  SEL R2, RZ, 0x1, P1 ;  /* 0x00000001ff027807 */ /* 0x000fe40000800000 */
[----:B------:R-:W-:Y:S02]  /*5f60*/  SEL R0, R0, RZ, P1 ;  /* 0x000000ff00007207 */ /* 0x000fe40000800000 */
[----:B------:R-:W-:Y:S01]  /*5f70*/  LOP3.LUT R2, R7, R2, RZ, 0x3c, !PT ;  /* 0x0000000207027212 */ /* 0x000fe200078e3cff */
[----:B-1----:R-:W-:Y:S06]  /*5f80*/  @!P0 BRA `(.L_x_123) ;  /* 0x00000004002c8947 */ /* 0x002fec0003800000 */
.L_x_139:
[----:B------:R-:W-:Y:S01]  /*5f90*/  IMAD R3, R0, 0x8, R3 ;  /* 0x0000000800037824 */ /* 0x000fe200078e0203 */
[----:B------:R-:W-:-:S07]  /*5fa0*/  SHF.L.U32 R0, R2, 0x1f, RZ ;  /* 0x0000001f02007819 */ /* 0x000fce00000006ff */
.L_x_124:
[----:B--2---:R2:W3:Y:S02]  /*5fb0*/  SYNCS.PHASECHK.TRANS64.TRYWAIT P0, [R3+URZ], R0 ;  /* 0x00000000030075a7 */ /* 0x0044e4000800017f */
[----:B---3--:R-:W-:Y:S05]  /*5fc0*/  @!P0 NANOSLEEP.SYNCS 0x989680 ;  /* 0x009896800000895d */ /* 0x008fea0003900000 */
[----:B------:R-:W3:Y:S02]  /*5fd0*/  @!P0 SYNCS.PHASECHK.TRANS64 P0, [R3+URZ], R0 ;  /* 0x00000000030085a7 */ /* 0x000ee4000800007f */
[----:B---3--:R-:W-:Y:S05]  /*5fe0*/  @!P0 BRA `(.L_x_124) ;  /* 0xfffffffc00f08947 */ /* 0x008fea000383ffff */
.L_x_114:
[----:B------:R-:W-:Y:S05]  /*5ff0*/  BSYNC B0 ;  /* 0x0000000000007941 */ /* 0x000fea0003800000 */
.L_x_113:
[----:B------:R-:W-:Y:S05]  /*6000*/  EXIT ;  /* 0x000000000000794d */ /* 0x000fea0003800000 */
.L_x_18:
[----:B---3--:R3:W4:Y:S02]  /*6010*/  SYNCS.PHASECHK.TRANS64.TRYWAIT P1, [R3+URZ], R0 ;  /* 0x00000000030075a7 */ /* 0x008724000802017f */
[----:B----4-:R-:W-:Y:S05]  /*6020*/  @!P1 NANOSLEEP.SYNCS 0x989680 ;  /* 0x009896800000995d */ /* 0x010fea0003900000 */
[----:B------:R-:W4:Y:S02]  /*6030*/  @!P1 SYNCS.PHASECHK.TRANS64 P1, [R3+URZ], R0 ;  /* 0x00000000030095a7 */ /* 0x000f24000802007f */
[----:B----4-:R-:W-:Y:S05]  /*6040*/  @!P1 BRA `(.L_x_18) ;  /* 0xfffffffc00f09947 */ /* 0x010fea000383ffff */
[----:B------:R-:W-:Y:S05]  /*6050*/  BRA `(.L_x_17) ;  /* 0xffffffb000a07947 */ /* 0x000fea000383ffff */
.L_x_23:
[----:B-1----:R-:W-:-:S04]  /*6060*/  IMAD.U32 R4, RZ, RZ, UR8 ;  /* 0x00000008ff047e24 */ /* 0x002fc8000f8e00ff */
[----:B------:R1:W2:Y:S03]  /*6070*/  SYNCS.PHASECHK.TRANS64.TRYWAIT P1, [R4+URZ], R3 ;  /* 0x00000003040075a7 */ /* 0x0002a6000802017f */
[----:B--2---:R-:W-:Y:S05]  /*6080*/  @!P1 NANOSLEEP.SYNCS 0x989680 ;  /* 0x009896800000995d */ /* 0x004fea0003900000 */
[----:B------:R-:W2:Y:S02]  /*6090*/  @!P1 SYNCS.PHASECHK.TRANS64 P1, [R4+URZ], R3 ;  /* 0x00000003040095a7 */ /* 0x000ea4000802007f */
[----:B--2---:R-:W-:Y:S05]  /*60a0*/  @!P1 BRA `(.L_x_23) ;  /* 0xfffffffc00ec9947 */ /* 0x004fea000383ffff */
[----:B------:R-:W-:Y:S05]  /*60b0*/  BRA `(.L_x_22) ;  /* 0xffffffb400807947 */ /* 0x000fea000383ffff */
.L_x_100:
[----:B------:R-:W-:Y:S01]  /*60c0*/  BSSY B1, `(.L_x_125) ;  /* 0x0000006000017945 */ /* 0x000fe20003800000 */
[----:B------:R-:W-:-:S07]  /*60d0*/  IMAD.MOV.U32 R15, RZ, RZ, -0x1 ;  /* 0xffffffffff0f7424 */ /* 0x000fce00078e00ff */
[----:B------:R-:W-:Y:S05]  /*60e0*/  WARPSYNC.COLLECTIVE R15, `(.L_x_126) ;  /* 0x000000000f0c7348 */ /* 0x000fea0003c00000 */
[----:B------:R-:W-:Y:S02]  /*60f0*/  ELECT P6, UR62, PT ;  /* 0x00000000003e782f */ /* 0x000fe400038c0000 */
[----:B------:R-:W-:Y:S01]  /*6100*/  MOV R14, UR62 ;  /* 0x0000003e000e7c02 */ /* 0x000fe20008000f00 */
[----:B------:R-:W-:Y:S10]  /*6110*/  ENDCOLLECTIVE ;  /* 0x000000000000791b */ /* 0x000ff40003800000 */
.L_x_126:
[----:B------:R-:W-:Y:S05]  /*6120*/  BSYNC B1 ;  /* 0x0000000000017941 */ /* 0x000fea0003800000 */
.L_x_125:
[----:B------:R-:W-:Y:S05]  /*6130*/  BRA `(.L_x_127) ;  /* 0xffffffec00947947 */ /* 0x000fea000383ffff */
.L_x_103:
[----:B0-----:R0:W1:Y:S02]  /*6140*/  SYNCS.PHASECHK.TRANS64.TRYWAIT P1, [R14+URZ+0x48], R7 ;  /* 0x000048070e0075a7 */ /* 0x001064000802017f */
[----:B-1----:R-:W-:Y:S05]  /*6150*/  @!P1 NANOSLEEP.SYNCS 0x989680 ;  /* 0x009896800000995d */ /* 0x002fea0003900000 */
[----:B------:R-:W1:Y:S02]  /*6160*/  @!P1 SYNCS.PHASECHK.TRANS64 P1, [R14+URZ+0x48], R7 ;  /* 0x000048070e0095a7 */ /* 0x000e64000802007f */
[----:B-1----:R-:W-:Y:S05]  /*6170*/  @!P1 BRA `(.L_x_103) ;  /* 0xfffffffc00f09947 */ /* 0x002fea000383ffff */
[----:B------:R-:W-:Y:S05]  /*6180*/  BRA `(.L_x_128) ;  /* 0xffffffec00c87947 */ /* 0x000fea000383ffff */
.L_x_112:
[----:B------:R-:W-:Y:S01]  /*6190*/  BSSY B0, `(.L_x_129) ;  /* 0x0000006000007945 */ /* 0x000fe20003800000 */
[----:B------:R-:W-:-:S07]  /*61a0*/  IMAD.MOV.U32 R15, RZ, RZ, -0x1 ;  /* 0xffffffffff0f7424 */ /* 0x000fce00078e00ff */
[----:B------:R-:W-:Y:S05]  /*61b0*/  WARPSYNC.COLLECTIVE R15, `(.L_x_130) ;  /* 0x000000000f0c7348 */ /* 0x000fea0003c00000 */
[----:B------:R-:W-:Y:S02]  /*61c0*/  ELECT P6, UR62, PT ;  /* 0x00000000003e782f */ /* 0x000fe400038c0000 */
[----:B------:R-:W-:Y:S01]  /*61d0*/  MOV R14, UR62 ;  /* 0x0000003e000e7c02 */ /* 0x000fe20008000f00 */
[----:B------:R-:W-:Y:S10]  /*61e0*/  ENDCOLLECTIVE ;  /* 0x000000000000791b */ /* 0x000ff40003800000 */
.L_x_130:
[----:B------:R-:W-:Y:S05]  /*61f0*/  BSYNC B0 ;  /* 0x0000000000007941 */ /* 0x000fea0003800000 */
.L_x_129:
[----:B------:R-:W-:Y:S05]  /*6200*/  BRA `(.L_x_131) ;  /* 0xfffffff800187947 */ /* 0x000fea000383ffff */
.L_x_116:
[----:B0-----:R0:W1:Y:S02]  /*6210*/  SYNCS.PHASECHK.TRANS64.TRYWAIT P0, [R7+URZ], R2 ;  /* 0x00000002070075a7 */ /* 0x001064000800017f */
[----:B-1----:R-:W-:Y:S05]  /*6220*/  @!P0 NANOSLEEP.SYNCS 0x989680 ;  /* 0x009896800000895d */ /* 0x002fea0003900000 */
[----:B------:R-:W1:Y:S02]  /*6230*/  @!P0 SYNCS.PHASECHK.TRANS64 P0, [R7+URZ], R2 ;  /* 0x00000002070085a7 */ /* 0x000e64000800007f */
[----:B-1----:R-:W-:Y:S05]  /*6240*/  @!P0 BRA `(.L_x_116) ;  /* 0xfffffffc00f08947 */ /* 0x002fea000383ffff */
[----:B------:R-:W-:Y:S05]  /*6250*/  BRA `(.L_x_132) ;  /* 0xfffffff800587947 */ /* 0x000fea000383ffff */
.L_x_117:
[----:B0-----:R0:W1:Y:S02]  /*6260*/  SYNCS.PHASECHK.TRANS64.TRYWAIT P0, [R9+URZ], R4 ;  /* 0x00000004090075a7 */ /* 0x001064000800017f */
[----:B-1----:R-:W-:Y:S05]  /*6270*/  @!P0 NANOSLEEP.SYNCS 0x989680 ;  /* 0x009896800000895d */ /* 0x002fea0003900000 */
[----:B------:R-:W1:Y:S02]  /*6280*/  @!P0 SYNCS.PHASECHK.TRANS64 P0, [R9+URZ], R4 ;  /* 0x00000004090085a7 */ /* 0x000e64000800007f */
[----:B-1----:R-:W-:Y:S05]  /*6290*/  @!P0 BRA `(.L_x_117) ;  /* 0xfffffffc00f08947 */ /* 0x002fea000383ffff */
[----:B------:R-:W-:Y:S05]  /*62a0*/  BRA `(.L_x_133) ;  /* 0xfffffff800687947 */ /* 0x000fea000383ffff */
.L_x_118:
[----:B0-----:R0:W1:Y:S02]  /*62b0*/  SYNCS.PHASECHK.TRANS64.TRYWAIT P0, [R6+URZ], R5 ;  /* 0x00000005060075a7 */ /* 0x001064000800017f */
[----:B-1----:R-:W-:Y:S05]  /*62c0*/  @!P0 NANOSLEEP.SYNCS 0x989680 ;  /* 0x009896800000895d */ /* 0x002fea0003900000 */
[----:B------:R-:W1:Y:S02]  /*62d0*/  @!P0 SYNCS.PHASECHK.TRANS64 P0, [R6+URZ], R5 ;  /* 0x00000005060085a7 */ /* 0x000e64000800007f */
[----:B-1----:R-:W-:Y:S05]  /*62e0*/  @!P0 BRA `(.L_x_118) ;  /* 0xfffffffc00f08947 */ /* 0x002fea000383ffff */
[----:B------:R-:W-:Y:S05]  /*62f0*/  BRA `(.L_x_134) ;  /* 0xfffffff800787947 */ /* 0x000fea000383ffff */
.L_x_119:
[----:B0-----:R0:W1:Y:S02]  /*6300*/  SYNCS.PHASECHK.TRANS64.TRYWAIT P0, [R9+URZ], R4 ;  /* 0x00000004090075a7 */ /* 0x001064000800017f */
[----:B-1----:R-:W-:Y:S05]  /*6310*/  @!P0 NANOSLEEP.SYNCS 0x989680 ;  /* 0x009896800000895d */ /* 0x002fea0003900000 */
[----:B------:R-:W1:Y:S02]  /*6320*/  @!P0 SYNCS.PHASECHK.TRANS64 P0, [R9+URZ], R4 ;  /* 0x00000004090085a7 */ /* 0x000e64000800007f */
[----:B-1----:R-:W-:Y:S05]  /*6330*/  @!P0 BRA `(.L_x_119) ;  /* 0xfffffffc00f08947 */ /* 0x002fea000383ffff */
[----:B------:R-:W-:Y:S05]  /*6340*/  BRA `(.L_x_135) ;  /* 0xfffffff800887947 */ /* 0x000fea000383ffff */
.L_x_120:
[----:B0-----:R0:W1:Y:S02]  /*6350*/  SYNCS.PHASECHK.TRANS64.TRYWAIT P0, [R6+URZ], R5 ;  /* 0x00000005060075a7 */ /* 0x001064000800017f */
[----:B-1----:R-:W-:Y:S05]  /*6360*/  @!P0 NANOSLEEP.SYNCS 0x989680 ;  /* 0x009896800000895d */ /* 0x002fea0003900000 */
[----:B------:R-:W1:Y:S02]  /*6370*/  @!P0 SYNCS.PHASECHK.TRANS64 P0, [R6+URZ], R5 ;  /* 0x00000005060085a7 */ /* 0x000e64000800007f */
[----:B-1----:R-:W-:Y:S05]  /*6380*/  @!P0 BRA `(.L_x_120) ;  /* 0xfffffffc00f08947 */ /* 0x002fea000383ffff */
[----:B------:R-:W-:Y:S05]  /*6390*/  BRA `(.L_x_136) ;  /* 0xfffffff800987947 */ /* 0x000fea000383ffff */
.L_x_121:
[----:B0-----:R0:W1:Y:S02]  /*63a0*/  SYNCS.PHASECHK.TRANS64.TRYWAIT P0, [R9+URZ], R4 ;  /* 0x00000004090075a7 */ /* 0x001064000800017f */
[----:B-1----:R-:W-:Y:S05]  /*63b0*/  @!P0 NANOSLEEP.SYNCS 0x989680 ;  /* 0x009896800000895d */ /* 0x002fea0003900000 */
[----:B------:R-:W1:Y:S02]  /*63c0*/  @!P0 SYNCS.PHASECHK.TRANS64 P0, [R9+URZ], R4 ;  /* 0x00000004090085a7 */ /* 0x000e64000800007f */
[----:B-1----:R-:W-:Y:S05]  /*63d0*/  @!P0 BRA `(.L_x_121) ;  /* 0xfffffffc00f08947 */ /* 0x002fea000383ffff */
[----:B------:R-:W-:Y:S05]  /*63e0*/  BRA `(.L_x_137) ;  /* 0xfffffff800a87947 */ /* 0x000fea000383ffff */
.L_x_122:
[----:B0-----:R0:W1:Y:S02]  /*63f0*/  SYNCS.PHASECHK.TRANS64.TRYWAIT P0, [R6+URZ], R5 ;  /* 0x00000005060075a7 */ /* 0x001064000800017f */
[----:B-1----:R-:W-:Y:S05]  /*6400*/  @!P0 NANOSLEEP.SYNCS 0x989680 ;  /* 0x009896800000895d */ /* 0x002fea0003900000 */
[----:B------:R-:W1:Y:S02]  /*6410*/  @!P0 SYNCS.PHASECHK.TRANS64 P0, [R6+URZ], R5 ;  /* 0x00000005060085a7 */ /* 0x000e64000800007f */
[----:B-1----:R-:W-:Y:S05]  /*6420*/  @!P0 BRA `(.L_x_122) ;  /* 0xfffffffc00f08947 */ /* 0x002fea000383ffff */
[----:B------:R-:W-:Y:S05]  /*6430*/  BRA `(.L_x_138) ;  /* 0xfffffff800b87947 */ /* 0x000fea000383ffff */
.L_x_123:
[----:B-1----:R1:W2:Y:S02]  /*6440*/  SYNCS.PHASECHK.TRANS64.TRYWAIT P0, [R9+URZ], R4 ;  /* 0x00000004090075a7 */ /* 0x0022a4000800017f */
[----:B--2---:R-:W-:Y:S05]  /*6450*/  @!P0 NANOSLEEP.SYNCS 0x989680 ;  /* 0x009896800000895d */ /* 0x004fea0003900000 */
[----:B------:R-:W2:Y:S02]  /*6460*/  @!P0 SYNCS.PHASECHK.TRANS64 P0, [R9+URZ], R4 ;  /* 0x00000004090085a7 */ /* 0x000ea4000800007f */
[----:B--2---:R-:W-:Y:S05]  /*6470*/  @!P0 BRA `(.L_x_123) ;  /* 0xfffffffc00f08947 */ /* 0x004fea000383ffff */
[----:B------:R-:W-:Y:S05]  /*6480*/  BRA `(.L_x_139) ;  /* 0xfffffff800c07947 */ /* 0x000fea000383ffff */
.L_x_140:
[----:B------:R-:W-:-:S00]  /*6490*/  BRA `(.L_x_140) ;  /* 0xfffffffc00fc7947 */ /* 0x000fc0000383ffff */
[----:B------:R-:W-:-:S00]  /*64a0*/  NOP ;  /* 0x0000000000007918 */ /* 0x000fc00000000000 */
        /* <DEDUP_REMOVED lines=13> */
.L_x_141:


//--------------------- .nv.global.init           --------------------------
	.section	.nv.global.init,"aw",@progbits
.nv.global.init:
	.type		$str$22,@object
	.size		$str$22,($str$23 - $str$22)
$str$22:
        /*0000*/ 	.byte	0x6b, 0x5f, 0x74, 0x69, 0x6c, 0x65, 0x5f, 0x63, 0x6f, 0x75, 0x6e, 0x74, 0x20, 0x3e, 0x3d, 0x20
        /*0010*/ 	.byte	0x31, 0x00
	.type		$str$23,@object
	.size		$str$23,(__unnamed_1 - $str$23)
$str$23:
        /*0012*/ 	.byte	0x2f, 0x74, 0x6d, 0x70, 0x2f, 0x63, 0x75, 0x74, 0x6c, 0x61, 0x73, 0x73, 0x5f, 0x73, 0x77, 0x65
        /*0022*/ 	.byte	0x65, 0x70, 0x5f, 0x73, 0x72, 0x63, 0x2f, 0x69, 0x6e, 0x63, 0x6c, 0x75, 0x64, 0x65, 0x2f, 0x63
        /*0032*/ 	.byte	0x75, 0x74, 0x6c, 0x61, 0x73, 0x73, 0x2f, 0x67, 0x65, 0x6d, 0x6d, 0x2f, 0x63, 0x6f, 0x6c, 0x6c
        /*0042*/ 	.byte	0x65, 0x63, 0x74, 0x69, 0x76, 0x65, 0x2f, 0x73, 0x6d, 0x39, 0x30, 0x5f, 0x6d, 0x6d, 0x61, 0x5f
        /*0052*/ 	.byte	0x74, 0x6d, 0x61, 0x5f, 0x67, 0x6d, 0x6d, 0x61, 0x5f, 0x73, 0x73, 0x5f, 0x77, 0x61, 0x72, 0x70
        /*0062*/ 	.byte	0x73, 0x70, 0x65, 0x63, 0x69, 0x61, 0x6c, 0x69, 0x7a, 0x65, 0x64, 0x2e, 0x68, 0x70, 0x70, 0x00
	.type		__unnamed_1,@object
	.size		__unnamed_1,(.L_0 - __unnamed_1)
__unnamed_1:
        /*0072*/ 	.byte	0x76, 0x6f, 0x69, 0x64, 0x20, 0x63, 0x75, 0x74, 0x6c, 0x61, 0x73, 0x73, 0x3a, 0x3a, 0x67, 0x65
        /* <DEDUP_REMOVED lines=179> */
        /*0bb2*/ 	.byte	0x65, 0x6e, 0x74, 0x69, 0x74, 0x79, 0x5d, 0x00
.L_0:


//--------------------- .nv.shared._ZN7cutlass13device_kernelINS_4gemm6kernel13GemmUniversalIN4cute5tupleIJiiiiEEENS1_10collective13CollectiveMmaINS1_34MainloopSm90TmaGmmaWarpSpecializedILi9ENS5_IJNS4_1CILi1EEESB_SB_EEENS1_35KernelTmaWarpSpecializedCooperativeEEENS5_IJNSA_ILi128EEENSA_ILi64EEESG_EEENS_6half_tENS5_IJlSB_lEEESI_SJ_NS4_8TiledMMAINS4_8MMA_AtomIJNS4_4SM904GMMA25MMA_64x64x16_F32F16F16_SSILNSN_5MajorE0ELSP_0ELNSN_7ScaleInE1ELSQ_1EEEEEENS4_6LayoutINS5_IJNSA_ILi2EEESB_SB_EEENS5_IJSB_NSA_ILi0EEESW_EEEEENS5_IJNS4_10UnderscoreESZ_SZ_EEEEENS4_13SM90_TMA_LOADENS4_14ComposedLayoutINS4_7SwizzleILi3ELi4ELi3EEENS4_18smem_ptr_flag_bitsILi16EEENST_INS5_IJNSA_ILi8EEESG_EEENS5_IJSG_SB_EEEEEEEvNS4_8identityES12_S1C_vS1D_EENS_8epilogue10collective6detail29Sm90TmaWarpSpecializedAdapterINS1G_15DefaultEpilogueISI_SJ_SJ_NS1F_6thread17LinearCombinationISI_Li1EffLNS1K_9ScaleType4KindE0ELNS_15FloatRoundStyleE2ESI_EENS1_15EpilogueDefaultEEEEEvvEEEEvNT_6ParamsE --------------------------
	.section	.nv.shared._ZN7cutlass13device_kernelINS_4gemm6kernel13GemmUniversalIN4cute5tupleIJiiiiEEENS1_10collective13CollectiveMmaINS1_34MainloopSm90TmaGmmaWarpSpecializedILi9ENS5_IJNS4_1CILi1EEESB_SB_EEENS1_35KernelTmaWarpSpecializedCooperativeEEENS5_IJNSA_ILi128EEENSA_ILi64EEESG_EEENS_6half_tENS5_IJlSB_lEEESI_SJ_NS4_8TiledMMAINS4_8MMA_AtomIJNS4_4SM904GMMA25MMA_64x64x16_F32F16F16_SSILNSN_5MajorE0ELSP_0ELNSN_7ScaleInE1ELSQ_1EEEEEENS4_6LayoutINS5_IJNSA_ILi2EEESB_SB_EEENS5_IJSB_NSA_ILi0EEESW_EEEEENS5_IJNS4_10UnderscoreESZ_SZ_EEEEENS4_13SM90_TMA_LOADENS4_14ComposedLayoutINS4_7SwizzleILi3ELi4ELi3EEENS4_18smem_ptr_flag_bitsILi16EEENST_INS5_IJNSA_ILi8EEESG_EEENS5_IJSG_SB_EEEEEEEvNS4_8identityES12_S1C_vS1D_EENS_8epilogue10collective6detail29Sm90TmaWarpSpecializedAdapterINS1G_15DefaultEpilogueISI_SJ_SJ_NS1F_6thread17LinearCombinationISI_Li1EffLNS1K_9ScaleType4KindE0ELNS_15FloatRoundStyleE2ESI_EENS1_15EpilogueDefaultEEEEEvvEEEEvNT_6ParamsE,"aw",@nobits
	.sectionflags	@""
	.align	16
	.zero		1024


//--------------------- .nv.shared.reserved.0     --------------------------
	.section	.nv.shared.reserved.0,"aw",@nobits
	.weak		__nv_reservedSMEM_offset_0_alias
	.size		__nv_reservedSMEM_offset_0_alias, 0, 0
	.other		__nv_reservedSMEM_offset_0_alias,@"STO_CUDA_RESERVED_SHARED STV_DEFAULT"
__nv_reservedSMEM_offset_0_alias:
	.zero		0


//--------------------- .nv.global                --------------------------
	.section	.nv.global,"aw",@nobits
.nv.global:
	.type		_ZN40_INTERNAL_abd0c6bd_4_k_cu_b48b3045_282924cute1_E,@object
	.size		_ZN40_INTERNAL_abd0c6bd_4_k_cu_b48b3045_282924cute1_E,(_ZN40_INTERNAL_abd0c6bd_4_k_cu_b48b3045_282924cuda3std3__45__cpo6cbeginE - _ZN40_INTERNAL_abd0c6bd_4_k_cu_b48b3045_282924cute1_E)
_ZN40_INTERNAL_abd0c6bd_4_k_cu_b48b3045_282924cute1_E:
	.zero		1
	.type		_ZN40_INTERNAL_abd0c6bd_4_k_cu_b48b3045_282924cuda3std3__45__cpo6cbeginE,@object
	.size		_ZN40_INTERNAL_abd0c6bd_4_k_cu_b48b3045_282924cuda3std3__45__cpo6cbeginE,(_ZN40_INTERNAL_abd0c6bd_4_k_cu_b48b3045_282924cuda3std3__48in_placeE - _ZN40_INTERNAL_abd0c6bd_4_k_cu_b48b3045_282924cuda3std3__45__cpo6cbeginE)
_ZN40_INTERNAL_abd0c6bd_4_k_cu_b48b3045_282924cuda3std3__45__cpo6cbeginE:
	.zero		1
	.type		_ZN40_INTERNAL_abd0c6bd_4_k_cu_b48b3045_282924cuda3std3__48in_placeE,@object
	.size		_ZN40_INTERNAL_abd0c6bd_4_k_cu_b48b3045_282924cuda3std3__48in_placeE,(_ZN40_INTERNAL_abd0c6bd_4_k_cu_b48b3045_282924cuda3std6ranges3__45__cpo9iter_moveE - _ZN40_INTERNAL_abd0c6bd_4_k_cu_b48b3045_282924cuda3std3__48in_placeE)
_ZN40_INTERNAL_abd0c6bd_4_k_cu_b48b3045_282924cuda3std3__48in_placeE:
	.zero		1
	.type		_ZN40_INTERNAL_abd0c6bd_4_k_cu_b48b3045_282924cuda3std6ranges3__45__cpo9iter_moveE,@object
	.size		_ZN40_INTERNAL_abd0c6bd_4_k_cu_b48b3045_282924cuda3std6ranges3__45__cpo9iter_moveE,(_ZN40_INTERNAL_abd0c6bd_4_k_cu_b48b3045_282924cuda3std3__45__cpo5beginE - _ZN40_INTERNAL_abd0c6bd_4_k_cu_b48b3045_282924cuda3std6ranges3__45__cpo9iter_moveE)
_ZN40_INTERNAL_abd0c6bd_4_k_cu_b48b3045_282924cuda3std6ranges3__45__cpo9iter_moveE:
	.zero		1
	.type		_ZN40_INTERNAL_abd0c6bd_4_k_cu_b48b3045_282924cuda3std3__45__cpo5beginE,@object
	.size		_ZN40_INTERNAL_abd0c6bd_4_k_cu_b48b3045_282924cuda3std3__45__cpo5beginE,(_ZN40_INTERNAL_abd0c6bd_4_k_cu_b48b3045_282924cuda3std3__442_GLOBAL__N__abd0c6bd_4_k_cu_b48b3045_282926ignoreE - _ZN40_INTERNAL_abd0c6bd_4_k_cu_b48b3045_282924cuda3std3__45__cpo5beginE)
_ZN40_INTERNAL_abd0c6bd_4_k_cu_b48b3045_282924cuda3std3__45__cpo5beginE:
	.zero		1
	.type		_ZN40_INTERNAL_abd0c6bd_4_k_cu_b48b3045_282924cuda3std3__442_GLOBAL__N__abd0c6bd_4_k_cu_b48b3045_282926ignoreE,@object
	.size		_ZN40_INTERNAL_abd0c6bd_4_k_cu_b48b3045_282924cuda3std3__442_GLOBAL__N__abd0c6bd_4_k_cu_b48b3045_282926ignoreE,(_ZN40_INTERNAL_abd0c6bd_4_k_cu_b48b3045_282924cute7productE - _ZN40_INTERNAL_abd0c6bd_4_k_cu_b48b3045_282924cuda3std3__442_GLOBAL__N__abd0c6bd_4_k_cu_b48b3045_282926ignoreE)
_ZN40_INTERNAL_abd0c6bd_4_k_cu_b48b3045_282924cuda3std3__442_GLOBAL__N__abd0c6bd_4_k_cu_b48b3045_282926ignoreE:
	.zero		1
	.type		_ZN40_INTERNAL_abd0c6bd_4_k_cu_b48b3045_282924cute7productE,@object
	.size		_ZN40_INTERNAL_abd0c6bd_4_k_cu_b48b3045_282924cute7productE,(_ZN40_INTERNAL_abd0c6bd_4_k_cu_b48b3045_282924cuda3std3__45__cpo3endE - _ZN40_INTERNAL_abd0c6bd_4_k_cu_b48b3045_282924cute7productE)
_ZN40_INTERNAL_abd0c6bd_4_k_cu_b48b3045_282924cute7productE:
	.zero		1
	.type		_ZN40_INTERNAL_abd0c6bd_4_k_cu_b48b3045_282924cuda3std3__45__cpo3endE,@object
	.size		_ZN40_INTERNAL_abd0c6bd_4_k_cu_b48b3045_282924cuda3std3__45__cpo3endE,(_ZN40_INTERNAL_abd0c6bd_4_k_cu_b48b3045_282924cuda3std3__419piecewise_constructE - _ZN40_INTERNAL_abd0c6bd_4_k_cu_b48b3045_282924cuda3std3__45__cpo3endE)
_ZN40_INTERNAL_abd0c6bd_4_k_cu_b48b3045_282924cuda3std3__45__cpo3endE:
	.zero		1
	.type		_ZN40_INTERNAL_abd0c6bd_4_k_cu_b48b3045_282924cuda3std3__419piecewise_constructE,@object
	.size		_ZN40_INTERNAL_abd0c6bd_4_k_cu_b48b3045_282924cuda3std3__419piecewise_constructE,(_ZN40_INTERNAL_abd0c6bd_4_k_cu_b48b3045_282924cuda3std3__45__cpo4cendE - _ZN40_INTERNAL_abd0c6bd_4_k_cu_b48b3045_282924cuda3std3__419piecewise_constructE)
_ZN40_INTERNAL_abd0c6bd_4_k_cu_b48b3045_282924cuda3std3__419piecewise_constructE:
	.zero		1
	.type		_ZN40_INTERNAL_abd0c6bd_4_k_cu_b48b3045_282924cuda3std3__45__cpo4cendE,@object
	.size		_ZN40_INTERNAL_abd0c6bd_4_k_cu_b48b3045_282924cuda3std3__45__cpo4cendE,(_ZN40_INTERNAL_abd0c6bd_4_k_cu_b48b3045_282924cuda3std6ranges3__45__cpo4swapE - _ZN40_INTERNAL_abd0c6bd_4_k_cu_b48b3045_282924cuda3std3__45__cpo4cendE)
_ZN40_INTERNAL_abd0c6bd_4_k_cu_b48b3045_282924cuda3std3__45__cpo4cendE:
	.zero		1
	.type		_ZN40_INTERNAL_abd0c6bd_4_k_cu_b48b3045_282924cuda3std6ranges3__45__cpo4swapE,@object
	.size		_ZN40_INTERNAL_abd0c6bd_4_k_cu_b48b3045_282924cuda3std6ranges3__45__cpo4swapE,(.L_8 - _ZN40_INTERNAL_abd0c6bd_4_k_cu_b48b3045_282924cuda3std6ranges3__45__cpo4swapE)
_ZN40_INTERNAL_abd0c6bd_4_k_cu_b48b3045_282924cuda3std6ranges3__45__cpo4swapE:
	.zero		1
.L_8:


//--------------------- .nv.constant0._ZN7cutlass13device_kernelINS_4gemm6kernel13GemmUniversalIN4cute5tupleIJiiiiEEENS1_10collective13CollectiveMmaINS1_34MainloopSm90TmaGmmaWarpSpecializedILi9ENS5_IJNS4_1CILi1EEESB_SB_EEENS1_35KernelTmaWarpSpecializedCooperativeEEENS5_IJNSA_ILi128EEENSA_ILi64EEESG_EEENS_6half_tENS5_IJlSB_lEEESI_SJ_NS4_8TiledMMAINS4_8MMA_AtomIJNS4_4SM904GMMA25MMA_64x64x16_F32F16F16_SSILNSN_5MajorE0ELSP_0ELNSN_7ScaleInE1ELSQ_1EEEEEENS4_6LayoutINS5_IJNSA_ILi2EEESB_SB_EEENS5_IJSB_NSA_ILi0EEESW_EEEEENS5_IJNS4_10UnderscoreESZ_SZ_EEEEENS4_13SM90_TMA_LOADENS4_14ComposedLayoutINS4_7SwizzleILi3ELi4ELi3EEENS4_18smem_ptr_flag_bitsILi16EEENST_INS5_IJNSA_ILi8EEESG_EEENS5_IJSG_SB_EEEEEEEvNS4_8identityES12_S1C_vS1D_EENS_8epilogue10collective6detail29Sm90TmaWarpSpecializedAdapterINS1G_15DefaultEpilogueISI_SJ_SJ_NS1F_6thread17LinearCombinationISI_Li1EffLNS1K_9ScaleType4KindE0ELNS_15FloatRoundStyleE2ESI_EENS1_15EpilogueDefaultEEEEEvvEEEEvNT_6ParamsE --------------------------
	.section	.nv.constant0._ZN7cutlass13device_kernelINS_4gemm6kernel13GemmUniversalIN4cute5tupleIJiiiiEEENS1_10collective13CollectiveMmaINS1_34MainloopSm90TmaGmmaWarpSpecializedILi9ENS5_IJNS4_1CILi1EEESB_SB_EEENS1_35KernelTmaWarpSpecializedCooperativeEEENS5_IJNSA_ILi128EEENSA_ILi64EEESG_EEENS_6half_tENS5_IJlSB_lEEESI_SJ_NS4_8TiledMMAINS4_8MMA_AtomIJNS4_4SM904GMMA25MMA_64x64x16_F32F16F16_SSILNSN_5MajorE0ELSP_0ELNSN_7ScaleInE1ELSQ_1EEEEEENS4_6LayoutINS5_IJNSA_ILi2EEESB_SB_EEENS5_IJSB_NSA_ILi0EEESW_EEEEENS5_IJNS4_10UnderscoreESZ_SZ_EEEEENS4_13SM90_TMA_LOADENS4_14ComposedLayoutINS4_7SwizzleILi3ELi4ELi3EEENS4_18smem_ptr_flag_bitsILi16EEENST_INS5_IJNSA_ILi8EEESG_EEENS5_IJSG_SB_EEEEEEEvNS4_8identityES12_S1C_vS1D_EENS_8epilogue10collective6detail29Sm90TmaWarpSpecializedAdapterINS1G_15DefaultEpilogueISI_SJ_SJ_NS1F_6thread17LinearCombinationISI_Li1EffLNS1K_9ScaleType4KindE0ELNS_15FloatRoundStyleE2ESI_EENS1_15EpilogueDefaultEEEEEvvEEEEvNT_6ParamsE,"a",@progbits
	.sectionflags	@""
	.align	4
.nv.constant0._ZN7cutlass13device_kernelINS_4gemm6kernel13GemmUniversalIN4cute5tupleIJiiiiEEENS1_10collective13CollectiveMmaINS1_34MainloopSm90TmaGmmaWarpSpecializedILi9ENS5_IJNS4_1CILi1EEESB_SB_EEENS1_35KernelTmaWarpSpecializedCooperativeEEENS5_IJNSA_ILi128EEENSA_ILi64EEESG_EEENS_6half_tENS5_IJlSB_lEEESI_SJ_NS4_8TiledMMAINS4_8MMA_AtomIJNS4_4SM904GMMA25MMA_64x64x16_F32F16F16_SSILNSN_5MajorE0ELSP_0ELNSN_7ScaleInE1ELSQ_1EEEEEENS4_6LayoutINS5_IJNSA_ILi2EEESB_SB_EEENS5_IJSB_NSA_ILi0EEESW_EEEEENS5_IJNS4_10UnderscoreESZ_SZ_EEEEENS4_13SM90_TMA_LOADENS4_14ComposedLayoutINS4_7SwizzleILi3ELi4ELi3EEENS4_18smem_ptr_flag_bitsILi16EEENST_INS5_IJNSA_ILi8EEESG_EEENS5_IJSG_SB_EEEEEEEvNS4_8identityES12_S1C_vS1D_EENS_8epilogue10collective6detail29Sm90TmaWarpSpecializedAdapterINS1G_15DefaultEpilogueISI_SJ_SJ_NS1F_6thread17LinearCombinationISI_Li1EffLNS1K_9ScaleType4KindE0ELNS_15FloatRoundStyleE2ESI_EENS1_15EpilogueDefaultEEEEEvvEEEEvNT_6ParamsE:
	.zero		1664


//--------------------- SYMBOLS --------------------------

	.type		.nv.reservedSmem.offset0,@object
	.size		.nv.reservedSmem.offset0,0x4
	.type		__assertfail,@function
